	.target	sm_90a

	.elftype	@"ET_EXEC"


//--------------------- .note.nv.tkinfo           --------------------------
	.section	.note.nv.tkinfo,"",@"SHT_NOTE"
	.sectionflags	@"SHF_NOTE_NV_TKINFO"
	.tkinfo
        /*0018*/ 	.word	0x00000002
        /*0030*/ 	.string	""
        /*0030*/ 	.string	"ptxas"
        /*0030*/ 	.string	"Cuda compilation tools, release 13.0, V13.0.88"
        /*0030*/ 	.string	"Build cuda_13.0.r13.0/compiler.36424714_0"
        /*0030*/ 	.string	"-v  -suppress-debug-info  -lineinfo  -arch sm_90a "



//--------------------- .note.nv.cuinfo           --------------------------
	.section	.note.nv.cuinfo,"",@"SHT_NOTE"
	.sectionflags	@"SHF_NOTE_NV_CUINFO"
        /*0018*/ 	.short	0x0002
        /*001a*/ 	.short	0x005a
        /*001c*/ 	.short	0x0082
	.zero		2


//--------------------- .nv.info                  --------------------------
	.section	.nv.info,"",@"SHT_CUDA_INFO"
	.align	4


	//----- nvinfo : EIATTR_REGCOUNT
	.align		4
        /*0000*/ 	.byte	0x04, 0x2f
        /*0002*/ 	.short	(.L_1 - .L_0)
	.align		4
.L_0:
        /*0004*/ 	.word	index@(gluon_wgmma)
        /*0008*/ 	.word	0x0000005a


	//----- nvinfo : EIATTR_FRAME_SIZE
	.align		4
.L_1:
        /*000c*/ 	.byte	0x04, 0x11
        /*000e*/ 	.short	(.L_3 - .L_2)
	.align		4
.L_2:
        /*0010*/ 	.word	index@(gluon_wgmma)
        /*0014*/ 	.word	0x00000000


	//----- nvinfo : EIATTR_MIN_STACK_SIZE
	.align		4
.L_3:
        /*0018*/ 	.byte	0x04, 0x12
        /*001a*/ 	.short	(.L_5 - .L_4)
	.align		4
.L_4:
        /*001c*/ 	.word	index@(gluon_wgmma)
        /*0020*/ 	.word	0x00000000
.L_5:


//--------------------- .nv.compat                --------------------------
	.section	.nv.compat,"",@"SHT_CUDA_COMPAT_INFO"
	.align	4
        /*0000*/ 	.byte	0x02, 0x09, 0x01, 0x00, 0x02, 0x02, 0x04, 0x00, 0x02, 0x05, 0x05, 0x00, 0x03, 0x07, 0x01, 0x01
        /*0010*/ 	.byte	0x02, 0x03, 0x03, 0x00, 0x02, 0x06, 0x01, 0x00, 0x04, 0x0b, 0x08, 0x00, 0x00, 0x00, 0x00, 0x00
        /*0020*/ 	.byte	0x00, 0x00, 0x00, 0x00


//--------------------- .nv.info.gluon_wgmma      --------------------------
	.section	.nv.info.gluon_wgmma,"",@"SHT_CUDA_INFO"
	.sectionflags	@""
	.align	4


	//----- nvinfo : EIATTR_CUDA_API_VERSION
	.align		4
        /*0000*/ 	.byte	0x04, 0x37
        /*0002*/ 	.short	(.L_7 - .L_6)
.L_6:
        /*0004*/ 	.word	0x00000082


	//----- nvinfo : EIATTR_KPARAM_INFO
	.align		4
.L_7:
        /*0008*/ 	.byte	0x04, 0x17
        /*000a*/ 	.short	(.L_9 - .L_8)
.L_8:
        /*000c*/ 	.word	0x00000000
        /*0010*/ 	.short	0x000a
        /*0012*/ 	.short	0x0048
        /*0014*/ 	.byte	0x00, 0xf4, 0x21, 0x00


	//----- nvinfo : EIATTR_KPARAM_INFO
	.align		4
.L_9:
        /*0018*/ 	.byte	0x04, 0x17
        /*001a*/ 	.short	(.L_11 - .L_10)
.L_10:
        /*001c*/ 	.word	0x00000000
        /*0020*/ 	.short	0x0009
        /*0022*/ 	.short	0x0040
        /*0024*/ 	.byte	0x00, 0xf4, 0x21, 0x00


	//----- nvinfo : EIATTR_KPARAM_INFO
	.align		4
.L_11:
        /*0028*/ 	.byte	0x04, 0x17
        /*002a*/ 	.short	(.L_13 - .L_12)
.L_12:
        /*002c*/ 	.word	0x00000000
        /*0030*/ 	.short	0x0008
        /*0032*/ 	.short	0x0038
        /*0034*/ 	.byte	0x00, 0xf0, 0x21, 0x00


	//----- nvinfo : EIATTR_KPARAM_INFO
	.align		4
.L_13:
        /*0038*/ 	.byte	0x04, 0x17
        /*003a*/ 	.short	(.L_15 - .L_14)
.L_14:
        /*003c*/ 	.word	0x00000000
        /*0040*/ 	.short	0x0007
        /*0042*/ 	.short	0x0030
        /*0044*/ 	.byte	0x00, 0xf0, 0x21, 0x00


	//----- nvinfo : EIATTR_KPARAM_INFO
	.align		4
.L_15:
        /*0048*/ 	.byte	0x04, 0x17
        /*004a*/ 	.short	(.L_17 - .L_16)
.L_16:
        /*004c*/ 	.word	0x00000000
        /*0050*/ 	.short	0x0006
        /*0052*/ 	.short	0x0028
        /*0054*/ 	.byte	0x00, 0xf0, 0x21, 0x00


	//----- nvinfo : EIATTR_KPARAM_INFO
	.align		4
.L_17:
        /*0058*/ 	.byte	0x04, 0x17
        /*005a*/ 	.short	(.L_19 - .L_18)
.L_18:
        /*005c*/ 	.word	0x00000000
        /*0060*/ 	.short	0x0005
        /*0062*/ 	.short	0x0020
        /*0064*/ 	.byte	0x00, 0xf0, 0x11, 0x00


	//----- nvinfo : EIATTR_KPARAM_INFO
	.align		4
.L_19:
        /*0068*/ 	.byte	0x04, 0x17
        /*006a*/ 	.short	(.L_21 - .L_20)
.L_20:
        /*006c*/ 	.word	0x00000000
        /*0070*/ 	.short	0x0004
        /*0072*/ 	.short	0x001c
        /*0074*/ 	.byte	0x00, 0xf0, 0x11, 0x00


	//----- nvinfo : EIATTR_KPARAM_INFO
	.align		4
.L_21:
        /*0078*/ 	.byte	0x04, 0x17
        /*007a*/ 	.short	(.L_23 - .L_22)
.L_22:
        /*007c*/ 	.word	0x00000000
        /*0080*/ 	.short	0x0003
        /*0082*/ 	.short	0x0018
        /*0084*/ 	.byte	0x00, 0xf0, 0x11, 0x00


	//----- nvinfo : EIATTR_KPARAM_INFO
	.align		4
.L_23:
        /*0088*/ 	.byte	0x04, 0x17
        /*008a*/ 	.short	(.L_25 - .L_24)
.L_24:
        /*008c*/ 	.word	0x00000000
        /*0090*/ 	.short	0x0002
        /*0092*/ 	.short	0x0010
        /*0094*/ 	.byte	0x00, 0xf4, 0x21, 0x00


	//----- nvinfo : EIATTR_KPARAM_INFO
	.align		4
.L_25:
        /*0098*/ 	.byte	0x04, 0x17
        /*009a*/ 	.short	(.L_27 - .L_26)
.L_26:
        /*009c*/ 	.word	0x00000000
        /*00a0*/ 	.short	0x0001
        /*00a2*/ 	.short	0x0008
        /*00a4*/ 	.byte	0x00, 0xf4, 0x21, 0x00


	//----- nvinfo : EIATTR_KPARAM_INFO
	.align		4
.L_27:
        /*00a8*/ 	.byte	0x04, 0x17
        /*00aa*/ 	.short	(.L_29 - .L_28)
.L_28:
        /*00ac*/ 	.word	0x00000000
        /*00b0*/ 	.short	0x0000
        /*00b2*/ 	.short	0x0000
        /*00b4*/ 	.byte	0x00, 0xf4, 0x21, 0x00


	//----- nvinfo : EIATTR_SPARSE_MMA_MASK
	.align		4
.L_29:
        /*00b8*/ 	.byte	0x03, 0x50
        /*00ba*/ 	.short	0x0000


	//----- nvinfo : EIATTR_MAXREG_COUNT
	.align		4
        /*00bc*/ 	.byte	0x03, 0x1b
        /*00be*/ 	.short	0x00ff


	//----- nvinfo : EIATTR_NUM_BARRIERS
	.align		4
        /*00c0*/ 	.byte	0x02, 0x4c
        /*00c2*/ 	.byte	0x01
	.zero		1


	//----- nvinfo : EIATTR_MERCURY_ISA_VERSION
	.align		4
        /*00c4*/ 	.byte	0x03, 0x5f
        /*00c6*/ 	.short	0x0101


	//----- nvinfo : EIATTR_INT_WARP_WIDE_INSTR_OFFSETS
	.align		4
        /*00c8*/ 	.byte	0x04, 0x31
        /*00ca*/ 	.short	(.L_31 - .L_30)


	//   ....[0]....
.L_30:
        /*00cc*/ 	.word	0x00001250


	//   ....[1]....
        /*00d0*/ 	.word	0x00001270


	//   ....[2]....
        /*00d4*/ 	.word	0x00001320


	//   ....[3]....
        /*00d8*/ 	.word	0x000017f0


	//   ....[4]....
        /*00dc*/ 	.word	0x00001800


	//   ....[5]....
        /*00e0*/ 	.word	0x00001870


	//   ....[6]....
        /*00e4*/ 	.word	0x00001880


	//   ....[7]....
        /*00e8*/ 	.word	0x00001d20


	//   ....[8]....
        /*00ec*/ 	.word	0x00001d40


	//----- nvinfo : EIATTR_COOP_GROUP_MASK_REGIDS
	.align		4
.L_31:
        /*00f0*/ 	.byte	0x04, 0x29
        /*00f2*/ 	.short	(.L_33 - .L_32)


	//   ....[0]....
.L_32:
        /*00f4*/ 	.word	0xffffffff


	//   ....[1]....
        /*00f8*/ 	.word	0xffffffff


	//   ....[2]....
        /*00fc*/ 	.word	0xffffffff


	//----- nvinfo : EIATTR_COOP_GROUP_INSTR_OFFSETS
	.align		4
.L_33:
        /*0100*/ 	.byte	0x04, 0x28
        /*0102*/ 	.short	(.L_35 - .L_34)


	//   ....[0]....
.L_34:
        /*0104*/ 	.word	0x00000140


	//   ....[1]....
        /*0108*/ 	.word	0x000006e0


	//   ....[2]....
        /*010c*/ 	.word	0x00000cb0


	//----- nvinfo : EIATTR_MBARRIER_INSTR_OFFSETS
	.align		4
.L_35:
        /*0110*/ 	.byte	0x04, 0x39
        /*0112*/ 	.short	(.L_37 - .L_36)


	//   ....[0]....
.L_36:
        /*0114*/ 	.word	0x000013c0
        /*0118*/ 	.word	0x000000ff
        /*011c*/ 	.word	0x0000a000
        /*0120*/ 	.short	0x0100
        /*0122*/ 	.byte	0x14
	.zero		1


	//   ....[1]....
        /*0124*/ 	.word	0x00001500
        /*0128*/ 	.word	0x000000ff
        /*012c*/ 	.word	0x0000a008
        /*0130*/ 	.short	0x0100
        /*0132*/ 	.byte	0x14
	.zero		1


	//   ....[2]....
        /*0134*/ 	.word	0x00001930
        /*0138*/ 	.word	0x000000ff
        /*013c*/ 	.word	0x0000a000
        /*0140*/ 	.short	0x010a
        /*0142*/ 	.byte	0x12
	.zero		1


	//   ....[3]....
        /*0144*/ 	.word	0x00001c90
        /*0148*/ 	.word	0x000000ff
        /*014c*/ 	.word	0x0000a000
        /*0150*/ 	.short	0x0108
        /*0152*/ 	.byte	0x14
	.zero		1


	//   ....[4]....
        /*0154*/ 	.word	0x00001db0
        /*0158*/ 	.word	0x000000ff
        /*015c*/ 	.word	0x0000a008
        /*0160*/ 	.short	0x0108
        /*0162*/ 	.byte	0x14
	.zero		1


	//   ....[5]....
        /*0164*/ 	.word	0x00002180
        /*0168*/ 	.word	0x000000ff
        /*016c*/ 	.word	0x0000a000
        /*0170*/ 	.short	0x010a
        /*0172*/ 	.byte	0x12
	.zero		1


	//----- nvinfo : EIATTR_NUM_MBARRIERS
	.align		4
.L_37:
        /*0174*/ 	.byte	0x03, 0x38
        /*0176*/ 	.short	0x0002


	//----- nvinfo : EIATTR_EXIT_INSTR_OFFSETS
	.align		4
        /*0178*/ 	.byte	0x04, 0x1c
        /*017a*/ 	.short	(.L_39 - .L_38)


	//   ....[0]....
.L_38:
        /*017c*/ 	.word	0x00002170


	//----- nvinfo : EIATTR_REQNTID
	.align		4
.L_39:
        /*0180*/ 	.byte	0x04, 0x10
        /*0182*/ 	.short	(.L_41 - .L_40)
.L_40:
        /*0184*/ 	.word	0x00000100
        /*0188*/ 	.word	0x00000001
        /*018c*/ 	.word	0x00000001


	//----- nvinfo : EIATTR_CRS_STACK_SIZE
	.align		4
.L_41:
        /*0190*/ 	.byte	0x04, 0x1e
        /*0192*/ 	.short	(.L_43 - .L_42)
.L_42:
        /*0194*/ 	.word	0x00000000


	//----- nvinfo : EIATTR_CBANK_PARAM_SIZE
	.align		4
.L_43:
        /*0198*/ 	.byte	0x03, 0x19
        /*019a*/ 	.short	0x0050


	//----- nvinfo : EIATTR_PARAM_CBANK
	.align		4
        /*019c*/ 	.byte	0x04, 0x0a
        /*019e*/ 	.short	(.L_45 - .L_44)
	.align		4
.L_44:
        /*01a0*/ 	.word	index@(.nv.constant0.gluon_wgmma)
        /*01a4*/ 	.short	0x0210
        /*01a6*/ 	.short	0x0050


	//----- nvinfo : EIATTR_SW_WAR
	.align		4
.L_45:
        /*01a8*/ 	.byte	0x04, 0x36
        /*01aa*/ 	.short	(.L_47 - .L_46)
.L_46:
        /*01ac*/ 	.word	0x00000008
.L_47:


//--------------------- .nv.callgraph             --------------------------
	.section	.nv.callgraph,"",@"SHT_CUDA_CALLGRAPH"
	.align	4
	.sectionentsize	8
	.align		4
        /*0000*/ 	.word	0x00000000
	.align		4
        /*0004*/ 	.word	0xffffffff
	.align		4
        /*0008*/ 	.word	0x00000000
	.align		4
        /*000c*/ 	.word	0xfffffffe
	.align		4
        /*0010*/ 	.word	0x00000000
	.align		4
        /*0014*/ 	.word	0xfffffffd
	.align		4
        /*0018*/ 	.word	0x00000000
	.align		4
        /*001c*/ 	.word	0xfffffffc


//--------------------- .text.gluon_wgmma         --------------------------
	.section	.text.gluon_wgmma,"ax",@progbits
	.align	128
        .global         gluon_wgmma
        .type           gluon_wgmma,@function
        .size           gluon_wgmma,(.L_x_53 - gluon_wgmma)
        .other          gluon_wgmma,@"STO_CUDA_ENTRY STV_DEFAULT"
gluon_wgmma:
.text.gluon_wgmma:
[----:B------:R-:W-:Y:S01]  /*0000*/  LDC R1, c[0x0][0x28] ;  /* 0x00000a00ff017b82 */ /* 0x000fe20000000800 */
[----:B------:R-:W1:Y:S07]  /*0010*/  S2R R0, SR_TID.X ;  /* 0x0000000000007919 */ /* 0x000e6e0000002100 */
[----:B------:R-:W2:Y:S01]  /*0020*/  S2UR UR4, SR_CgaCtaId ;  /* 0x00000000000479c3 */ /* 0x000ea20000008800 */
[----:B------:R-:W-:Y:S01]  /*0030*/  UMOV UR20, 0x400 ;  /* 0x0000040000147882 */ /* 0x000fe20000000000 */
[----:B------:R-:W-:Y:S01]  /*0040*/  ULDC UR6, c[0x0][0xc] ;  /* 0x0000030000067ab9 */ /* 0x000fe20000000800 */
[----:B------:R-:W-:Y:S01]  /*0050*/  ULDC.64 UR26, c[0x0][0x250] ;  /* 0x00009400001a7ab9 */ /* 0x000fe20000000a00 */
[----:B------:R-:W-:Y:S04]  /*0060*/  BSSY B0, `(.L_x_0) ;  /* 0x000001e000007945 */ /* 0x000fe80003800000 */
[----:B------:R-:W3:Y:S08]  /*0070*/  LDC R12, c[0x0][0x230] ;  /* 0x00008c00ff0c7b82 */ /* 0x000ef00000000800 */
[----:B------:R-:W-:Y:S08]  /*0080*/  S2UR UR29, SR_CTAID.Y ;  /* 0x00000000001d79c3 */ /* 0x000ff00000002600 */
[----:B------:R-:W4:Y:S01]  /*0090*/  S2UR UR5, SR_CTAID.Z ;  /* 0x00000000000579c3 */ /* 0x000f220000002700 */
[----:B--2---:R-:W-:-:S03]  /*00a0*/  ULEA UR20, UR4, UR20, 0x18 ;  /* 0x0000001404147291 */ /* 0x004fc6000f8ec03f */
[----:B------:R-:W-:Y:S01]  /*00b0*/  ULDC UR4, c[0x0][0x10] ;  /* 0x0000040000047ab9 */ /* 0x000fe20000000800 */
[----:B-1----:R-:W-:-:S03]  /*00c0*/  LOP3.LUT R7, R0, 0xff, RZ, 0xc0, !PT ;  /* 0x000000ff00077812 */ /* 0x002fc600078ec0ff */
[----:B------:R-:W1:Y:S01]  /*00d0*/  S2UR UR28, SR_CTAID.X ;  /* 0x00000000001c79c3 */ /* 0x000e620000002500 */
[----:B---3--:R-:W-:Y:S01]  /*00e0*/  VIADD R5, R12, 0xffffffff ;  /* 0xffffffff0c057836 */ /* 0x008fe20000000000 */
[C---:B------:R-:W-:Y:S02]  /*00f0*/  ISETP.GE.U32.AND P0, PT, R7.reuse, 0x20, PT ;  /* 0x000000200700780c */ /* 0x040fe40003f06070 */
[C---:B------:R-:W-:Y:S02]  /*0100*/  ISETP.NE.U32.AND P2, PT, R7.reuse, RZ, PT ;  /* 0x000000ff0700720c */ /* 0x040fe40003f45070 */
[----:B------:R-:W-:Y:S02]  /*0110*/  LEA R4, R7, UR20, 0x2 ;  /* 0x0000001407047c11 */ /* 0x000fe4000f8e10ff */
[----:B------:R-:W2:Y:S07]  /*0120*/  LDC R6, c[0x0][0x228] ;  /* 0x00008a00ff067b82 */ /* 0x000eae0000000800 */
[----:B------:R3:W-:Y:S01]  /*0130*/  @!P0 STS [R4], RZ ;  /* 0x000000ff04008388 */ /* 0x0007e20000000800 */
[----:B------:R-:W-:-:S03]  /*0140*/  NOP ;  /* 0x0000000000007918 */ /* 0x000fc60000000000 */
[----:B------:R3:W-:Y:S01]  /*0150*/  @!P2 STS [UR20+0x20], R5 ;  /* 0x00002005ff00a988 */ /* 0x0007e20008000814 */
[----:B----4-:R-:W-:-:S04]  /*0160*/  UIMAD UR4, UR5, UR4, UR29 ;  /* 0x00000004050472a4 */ /* 0x010fc8000f8e021d */
[----:B-1----:R-:W-:-:S04]  /*0170*/  UIMAD UR4, UR4, UR6, UR28 ;  /* 0x00000006040472a4 */ /* 0x002fc8000f8e021c */
[----:B------:R-:W-:Y:S01]  /*0180*/  UIMAD UR5, UR4, 0x180, URZ ;  /* 0x00000180040578a4 */ /* 0x000fe2000f8e023f */
[----:B--2---:R-:W-:Y:S02]  /*0190*/  VIADD R6, R6, 0xffffffff ;  /* 0xffffffff06067836 */ /* 0x004fe40000000000 */
[----:B------:R-:W-:Y:S01]  /*01a0*/  UMOV UR4, URZ ;  /* 0x0000003f00047c82 */ /* 0x000fe20008000000 */
[----:B------:R-:W-:-:S04]  /*01b0*/  UIADD3 UR22, UP0, UR5, UR26, URZ ;  /* 0x0000001a05167290 */ /* 0x000fc8000ff1e03f */
[----:B------:R-:W-:Y:S01]  /*01c0*/  ULEA.HI.X.SX32 UR23, UR5, UR27, 0x1, UP0 ;  /* 0x0000001b05177291 */ /* 0x000fe200080f0e3f */
[----:B---3--:R-:W-:Y:S11]  /*01d0*/  @P2 BRA `(.L_x_1) ;  /* 0x0000000000182947 */ /* 0x008ff60003800000 */
[----:B------:R-:W1:Y:S01]  /*01e0*/  LDS R2, [UR20+0x8] ;  /* 0x00000814ff027984 */ /* 0x000e620008000800 */
[----:B------:R-:W2:Y:S01]  /*01f0*/  LDC.64 R8, c[0x0][0x210] ;  /* 0x00008400ff087b82 */ /* 0x000ea20000000a00 */
[----:B------:R-:W-:Y:S02]  /*0200*/  IMAD.MOV.U32 R3, RZ, RZ, 0x70 ;  /* 0x00000070ff037424 */ /* 0x000fe400078e00ff */
[----:B--2---:R2:W-:Y:S03]  /*0210*/  STS.64 [UR20], R8 ;  /* 0x00000008ff007988 */ /* 0x0045e60008000a14 */
[----:B-1----:R-:W-:-:S05]  /*0220*/  LOP3.LUT R2, R2, 0x10, R3, 0xd8, !PT ;  /* 0x0000001002027812 */ /* 0x002fca00078ed803 */
[----:B------:R2:W-:Y:S02]  /*0230*/  STS [UR20+0x8], R2 ;  /* 0x00000802ff007988 */ /* 0x0005e40008000814 */
.L_x_1:
[----:B------:R-:W-:Y:S05]  /*0240*/  BSYNC B0 ;  /* 0x0000000000007941 */ /* 0x000fea0003800000 */
.L_x_0:
[----:B------:R-:W-:Y:S04]  /*0250*/  BSSY B0, `(.L_x_2) ;  /* 0x000000a000007945 */ /* 0x000fe80003800000 */
[----:B------:R-:W-:Y:S05]  /*0260*/  @P2 BRA `(.L_x_3) ;  /* 0x0000000000202947 */ /* 0x000fea0003800000 */
[----:B--2---:R-:W1:Y:S01]  /*0270*/  LDS R2, [UR20+0x34] ;  /* 0x00003414ff027984 */ /* 0x004e620008000800 */
[----:B------:R-:W-:Y:S02]  /*0280*/  IMAD.MOV.U32 R3, RZ, RZ, 0x3f000000 ;  /* 0x3f000000ff037424 */ /* 0x000fe400078e00ff */
[----:B------:R-:W-:Y:S01]  /*0290*/  @!P2 IMAD.MOV.U32 R8, RZ, RZ, 0x3f ;  /* 0x0000003fff08a424 */ /* 0x000fe200078e00ff */
[----:B------:R-:W2:Y:S02]  /*02a0*/  @!P2 LDS R9, [UR20+0x38] ;  /* 0x00003814ff09a984 */ /* 0x000ea40008000800 */
[----:B-1----:R-:W-:Y:S02]  /*02b0*/  LOP3.LUT R2, R2, 0xff000000, R3, 0xb8, !PT ;  /* 0xff00000002027812 */ /* 0x002fe400078eb803 */
[----:B--2---:R-:W-:-:S03]  /*02c0*/  @!P2 LOP3.LUT R3, R9, 0xff, R8, 0xb8, !PT ;  /* 0x000000ff0903a812 */ /* 0x004fc600078eb808 */
[----:B------:R1:W-:Y:S04]  /*02d0*/  STS [UR20+0x34], R2 ;  /* 0x00003402ff007988 */ /* 0x0003e80008000814 */
[----:B------:R1:W-:Y:S02]  /*02e0*/  @!P2 STS [UR20+0x38], R3 ;  /* 0x00003803ff00a988 */ /* 0x0003e40008000814 */
.L_x_3:
[----:B------:R-:W-:Y:S05]  /*02f0*/  BSYNC B0 ;  /* 0x0000000000007941 */ /* 0x000fea0003800000 */
.L_x_2:
[----:B------:R-:W-:Y:S04]  /*0300*/  BSSY B0, `(.L_x_4) ;  /* 0x000000a000007945 */ /* 0x000fe80003800000 */
[----:B------:R-:W-:Y:S05]  /*0310*/  @P2 BRA `(.L_x_5) ;  /* 0x0000000000202947 */ /* 0x000fea0003800000 */
[----:B-12---:R-:W1:Y:S01]  /*0320*/  LDS R2, [UR20+0x1c] ;  /* 0x00001c14ff027984 */ /* 0x006e620008000800 */
[----:B------:R-:W2:Y:S03]  /*0330*/  LDC.64 R10, c[0x0][0x238] ;  /* 0x00008e00ff0a7b82 */ /* 0x000ea60000000a00 */
[----:B------:R3:W-:Y:S01]  /*0340*/  STS [UR20+0x24], R6 ;  /* 0x00002406ff007988 */ /* 0x0007e20008000814 */
[--C-:B--2---:R-:W-:Y:S02]  /*0350*/  SHF.R.U32.HI R9, RZ, 0x4, R11.reuse ;  /* 0x00000004ff097819 */ /* 0x104fe4000001160b */
[----:B------:R-:W-:-:S05]  /*0360*/  SHF.R.U64 R3, R10, 0x4, R11 ;  /* 0x000000040a037819 */ /* 0x000fca000000120b */
[----:B------:R3:W-:Y:S01]  /*0370*/  STS [UR20+0xc], R3 ;  /* 0x00000c03ff007988 */ /* 0x0007e20008000814 */
[----:B-1----:R-:W-:-:S05]  /*0380*/  LOP3.LUT R2, R2, 0xf, R9, 0xb8, !PT ;  /* 0x0000000f02027812 */ /* 0x002fca00078eb809 */
[----:B------:R3:W-:Y:S02]  /*0390*/  STS [UR20+0x1c], R2 ;  /* 0x00001c02ff007988 */ /* 0x0007e40008000814 */
.L_x_5:
[----:B------:R-:W-:Y:S05]  /*03a0*/  BSYNC B0 ;  /* 0x0000000000007941 */ /* 0x000fea0003800000 */
.L_x_4:
[----:B------:R-:W-:Y:S04]  /*03b0*/  BSSY B1, `(.L_x_6) ;  /* 0x000001d000017945 */ /* 0x000fe80003800000 */
[----:B------:R-:W-:Y:S04]  /*03c0*/  BSSY B0, `(.L_x_7) ;  /* 0x0000018000007945 */ /* 0x000fe80003800000 */
[----:B------:R-:W-:Y:S05]  /*03d0*/  @P2 BRA `(.L_x_8) ;  /* 0x00000000001c2947 */ /* 0x000fea0003800000 */
[----:B-123--:R-:W1:Y:S02]  /*03e0*/  LDS R2, [UR20+0x34] ;  /* 0x00003414ff027984 */ /* 0x00ee640008000800 */
[----:B-1----:R-:W-:-:S05]  /*03f0*/  LOP3.LUT R2, R2, 0x7, RZ, 0xb8, !PT ;  /* 0x0000000702027812 */ /* 0x002fca00078eb8ff */
[----:B------:R1:W-:Y:S01]  /*0400*/  STS [UR20+0x34], R2 ;  /* 0x00003402ff007988 */ /* 0x0003e20008000814 */
[----:B------:R-:W-:Y:S05]  /*0410*/  @P2 BRA `(.L_x_9) ;  /* 0x00000000001c2947 */ /* 0x000fea0003800000 */
[----:B-1----:R-:W1:Y:S02]  /*0420*/  LDS R2, [UR20+0x34] ;  /* 0x00003414ff027984 */ /* 0x002e640008000800 */
[----:B-1----:R-:W-:-:S05]  /*0430*/  LOP3.LUT R2, R2, 0x38, RZ, 0xb8, !PT ;  /* 0x0000003802027812 */ /* 0x002fca00078eb8ff */
[----:B------:R4:W-:Y:S02]  /*0440*/  STS [UR20+0x34], R2 ;  /* 0x00003402ff007988 */ /* 0x0009e40008000814 */
.L_x_8:
[----:B------:R-:W-:Y:S05]  /*0450*/  @P2 BRA `(.L_x_10) ;  /* 0x00000000001c2947 */ /* 0x000fea0003800000 */
[----:B-1234-:R-:W1:Y:S02]  /*0460*/  LDS R2, [UR20+0x8] ;  /* 0x00000814ff027984 */ /* 0x01ee640008000800 */
[----:B-1----:R-:W-:-:S05]  /*0470*/  LOP3.LUT R2, R2, 0x780, RZ, 0xb8, !PT ;  /* 0x0000078002027812 */ /* 0x002fca00078eb8ff */
[----:B------:R2:W-:Y:S02]  /*0480*/  STS [UR20+0x8], R2 ;  /* 0x00000802ff007988 */ /* 0x0005e40008000814 */
.L_x_9:
[----:B------:R-:W-:Y:S05]  /*0490*/  @P2 BRA `(.L_x_11) ;  /* 0x0000000000282947 */ /* 0x000fea0003800000 */
[----:B-12---:R-:W1:Y:S02]  /*04a0*/  LDS R2, [UR20+0x8] ;  /* 0x00000814ff027984 */ /* 0x006e640008000800 */
[----:B-1----:R-:W-:-:S05]  /*04b0*/  LOP3.LUT R2, R2, 0x1800, RZ, 0xb8, !PT ;  /* 0x0000180002027812 */ /* 0x002fca00078eb8ff */
[----:B------:R5:W-:Y:S02]  /*04c0*/  STS [UR20+0x8], R2 ;  /* 0x00000802ff007988 */ /* 0x000be40008000814 */
.L_x_10:
[----:B------:R-:W-:Y:S05]  /*04d0*/  @P2 BREAK B0 ;  /* 0x0000000000002942 */ /* 0x000fea0003800000 */
[----:B------:R-:W-:Y:S05]  /*04e0*/  @P2 BRA `(.L_x_12) ;  /* 0x0000000000242947 */ /* 0x000fea0003800000 */
[----:B-1-3--:R-:W1:Y:S01]  /*04f0*/  LDS R3, [UR20+0x8] ;  /* 0x00000814ff037984 */ /* 0x00ae620008000800 */
[----:B--2-45:R-:W-:-:S05]  /*0500*/  IMAD.MOV.U32 R2, RZ, RZ, 0x6000 ;  /* 0x00006000ff027424 */ /* 0x034fca00078e00ff */
[----:B-1----:R-:W-:-:S04]  /*0510*/  LOP3.LUT R2, R3, 0x4000, R2, 0xd8, !PT ;  /* 0x0000400003027812 */ /* 0x002fc800078ed802 */
[----:B------:R-:W-:-:S05]  /*0520*/  LOP3.LUT R2, R2, 0x400000, RZ, 0xb8, !PT ;  /* 0x0040000002027812 */ /* 0x000fca00078eb8ff */
[----:B------:R3:W-:Y:S02]  /*0530*/  STS [UR20+0x8], R2 ;  /* 0x00000802ff007988 */ /* 0x0007e40008000814 */
.L_x_11:
[----:B------:R-:W-:Y:S05]  /*0540*/  BSYNC B0 ;  /* 0x0000000000007941 */ /* 0x000fea0003800000 */
.L_x_7:
[----:B-123--:R-:W1:Y:S02]  /*0550*/  @!P2 LDS R2, [UR20+0x8] ;  /* 0x00000814ff02a984 */ /* 0x00ee640008000800 */
[----:B-1----:R-:W-:-:S05]  /*0560*/  @!P2 LOP3.LUT R2, R2, 0x8000, RZ, 0xb8, !PT ;  /* 0x000080000202a812 */ /* 0x002fca00078eb8ff */
[----:B------:R1:W-:Y:S02]  /*0570*/  @!P2 STS [UR20+0x8], R2 ;  /* 0x00000802ff00a988 */ /* 0x0003e40008000814 */
.L_x_12:
[----:B------:R-:W-:Y:S05]  /*0580*/  BSYNC B1 ;  /* 0x0000000000017941 */ /* 0x000fea0003800000 */
.L_x_6:
[----:B------:R-:W-:Y:S05]  /*0590*/  WARPSYNC.ALL ;  /* 0x0000000000007948 */ /* 0x000fea0003800000 */
[----:B------:R-:W-:Y:S05]  /*05a0*/  @P0 BRA `(.L_x_13) ;  /* 0x0000000000280947 */ /* 0x000fea0003800000 */
[----:B-12345:R-:W1:Y:S01]  /*05b0*/  S2R R2, SR_LANEID ;  /* 0x0000000000027919 */ /* 0x03ee620000000000 */
[----:B------:R-:W-:Y:S05]  /*05c0*/  WARPSYNC.ALL ;  /* 0x0000000000007948 */ /* 0x000fea0003800000 */
[----:B-1----:R-:W-:-:S05]  /*05d0*/  IMAD.SHL.U32 R8, R2, 0x4, RZ ;  /* 0x0000000402087824 */ /* 0x002fca00078e00ff */
[----:B------:R-:W1:Y:S01]  /*05e0*/  LDS R9, [R8+UR20] ;  /* 0x0000001408097984 */ /* 0x000e620008000800 */
[----:B------:R-:W-:-:S05]  /*05f0*/  IADD3 R2, P1, R8, UR22, RZ ;  /* 0x0000001608027c10 */ /* 0x000fca000ff3e0ff */
[----:B------:R-:W-:-:S05]  /*0600*/  IMAD.X R3, RZ, RZ, UR23, P1 ;  /* 0x00000017ff037e24 */ /* 0x000fca00088e06ff */
[----:B-1----:R1:W2:Y:S01]  /*0610*/  ATOMG.E.EXCH.STRONG.GPU PT, RZ, [R2], R9 ;  /* 0x0000000902ff73a8 */ /* 0x0022a200041ee100 */
[----:B------:R-:W-:-:S04]  /*0620*/  DEPBAR {5,4,3,2,1,0} ;  /* 0x0000003f0000791a */ /* 0x000fc80000000000 */
[----:B------:R1:W-:Y:S01]  /*0630*/  UTMACCTL.IV [UR22] ;  /* 0x00000000160079b9 */ /* 0x0003e20008000000 */
[----:B------:R-:W-:Y:S01]  /*0640*/  NOP ;  /* 0x0000000000007918 */ /* 0x000fe20000000000 */
.L_x_13:
[----:B------:R-:W-:Y:S05]  /*0650*/  @P0 BRA `(.L_x_14) ;  /* 0x00000000000c0947 */ /* 0x000fea0003800000 */
[----:B------:R0:W-:Y:S01]  /*0660*/  UTMACMDFLUSH ;  /* 0x00000000000079b7 */ /* 0x0001e20000000000 */
[----:B------:R-:W-:Y:S05]  /*0670*/  @P0 BRA `(.L_x_14) ;  /* 0x0000000000040947 */ /* 0x000fea0003800000 */
[----:B------:R-:W-:-:S04]  /*0680*/  DEPBAR.LE SB0, 0x0 ;  /* 0x000080000000791a */ /* 0x000fc80000000000 */
.L_x_14:
[----:B------:R-:W-:Y:S05]  /*0690*/  WARPSYNC.ALL ;  /* 0x0000000000007948 */ /* 0x000fea0003800000 */
[----:B--2---:R-:W-:Y:S06]  /*06a0*/  BAR.SYNC.DEFER_BLOCKING 0x0 ;  /* 0x0000000000007b1d */ /* 0x004fec0000010000 */
[----:B------:R-:W-:Y:S02]  /*06b0*/  BSSY B1, `(.L_x_15) ;  /* 0x000000b000017945 */ /* 0x000fe40003800000 */
[----:B------:R-:W-:Y:S06]  /*06c0*/  BAR.SYNC.DEFER_BLOCKING 0x0 ;  /* 0x0000000000007b1d */ /* 0x000fec0000010000 */
[----:B------:R2:W-:Y:S01]  /*06d0*/  @!P0 STS [R4], RZ ;  /* 0x000000ff04008388 */ /* 0x0005e20000000800 */
[----:B------:R-:W-:Y:S01]  /*06e0*/  NOP ;  /* 0x0000000000007918 */ /* 0x000fe20000000000 */
[----:B------:R-:W-:Y:S05]  /*06f0*/  @P2 BRA `(.L_x_16) ;  /* 0x0000000000182947 */ /* 0x000fea0003800000 */
[----:B-1-345:R-:W1:Y:S01]  /*0700*/  LDS R2, [UR20+0x8] ;  /* 0x00000814ff027984 */ /* 0x03ae620008000800 */
[----:B------:R-:W3:Y:S01]  /*0710*/  LDC.64 R8, c[0x0][0x218] ;  /* 0x00008600ff087b82 */ /* 0x000ee20000000a00 */
[----:B------:R-:W-:Y:S02]  /*0720*/  IMAD.MOV.U32 R3, RZ, RZ, 0x70 ;  /* 0x00000070ff037424 */ /* 0x000fe400078e00ff */
[----:B---3--:R3:W-:Y:S03]  /*0730*/  STS.64 [UR20], R8 ;  /* 0x00000008ff007988 */ /* 0x0087e60008000a14 */
[----:B-1----:R-:W-:-:S05]  /*0740*/  LOP3.LUT R2, R2, 0x10, R3, 0xd8, !PT ;  /* 0x0000001002027812 */ /* 0x002fca00078ed803 */
[----:B------:R3:W-:Y:S02]  /*0750*/  STS [UR20+0x8], R2 ;  /* 0x00000802ff007988 */ /* 0x0007e40008000814 */
.L_x_16:
[----:B-1----:R-:W-:Y:S05]  /*0760*/  BSYNC B1 ;  /* 0x0000000000017941 */ /* 0x002fea0003800000 */
.L_x_15:
[----:B------:R-:W-:Y:S04]  /*0770*/  BSSY B2, `(.L_x_17) ;  /* 0x000000f000027945 */ /* 0x000fe80003800000 */
[----:B------:R-:W-:Y:S04]  /*0780*/  BSSY B1, `(.L_x_18) ;  /* 0x000000c000017945 */ /* 0x000fe80003800000 */
[----:B------:R-:W-:Y:S05]  /*0790*/  @P2 BRA `(.L_x_19) ;  /* 0x0000000000282947 */ /* 0x000fea0003800000 */
[----:B---345:R-:W1:Y:S01]  /*07a0*/  LDS R2, [UR20+0x34] ;  /* 0x00003414ff027984 */ /* 0x038e620008000800 */
[----:B------:R-:W-:Y:S01]  /*07b0*/  IMAD.MOV.U32 R3, RZ, RZ, 0x3f000000 ;  /* 0x3f000000ff037424 */ /* 0x000fe200078e00ff */
[----:B------:R-:W-:Y:S05]  /*07c0*/  @P2 BREAK B1 ;  /* 0x0000000000012942 */ /* 0x000fea0003800000 */
[----:B-1----:R-:W-:-:S05]  /*07d0*/  LOP3.LUT R2, R2, 0xff000000, R3, 0xb8, !PT ;  /* 0xff00000002027812 */ /* 0x002fca00078eb803 */
[----:B------:R1:W-:Y:S01]  /*07e0*/  STS [UR20+0x34], R2 ;  /* 0x00003402ff007988 */ /* 0x0003e20008000814 */
[----:B------:R-:W-:Y:S05]  /*07f0*/  @P2 BRA `(.L_x_20) ;  /* 0x0000000000182947 */ /* 0x000fea0003800000 */
[----:B------:R-:W3:Y:S01]  /*0800*/  LDS R3, [UR20+0x38] ;  /* 0x00003814ff037984 */ /* 0x000ee20008000800 */
[----:B-1----:R-:W-:-:S05]  /*0810*/  IMAD.MOV.U32 R2, RZ, RZ, 0xff ;  /* 0x000000ffff027424 */ /* 0x002fca00078e00ff */
[----:B---3--:R-:W-:-:S05]  /*0820*/  LOP3.LUT R2, R3, 0xff, R2, 0xb8, !PT ;  /* 0x000000ff03027812 */ /* 0x008fca00078eb802 */
[----:B------:R1:W-:Y:S02]  /*0830*/  STS [UR20+0x38], R2 ;  /* 0x00003802ff007988 */ /* 0x0003e40008000814 */
.L_x_19:
[----:B------:R-:W-:Y:S05]  /*0840*/  BSYNC B1 ;  /* 0x0000000000017941 */ /* 0x000fea0003800000 */
.L_x_18:
[----:B------:R1:W-:Y:S02]  /*0850*/  @!P2 STS [UR20+0x20], R5 ;  /* 0x00002005ff00a988 */ /* 0x0003e40008000814 */
.L_x_20:
[----:B------:R-:W-:Y:S05]  /*0860*/  BSYNC B2 ;  /* 0x0000000000027941 */ /* 0x000fea0003800000 */
.L_x_17:
[----:B------:R-:W-:Y:S05]  /*0870*/  WARPSYNC.ALL ;  /* 0x0000000000007948 */ /* 0x000fea0003800000 */
[----:B-1----:R-:W1:Y:S01]  /*0880*/  LDC R5, c[0x0][0x22c] ;  /* 0x00008b00ff057b82 */ /* 0x002e620000000800 */
[----:B------:R-:W-:Y:S01]  /*0890*/  BSSY B2, `(.L_x_21) ;  /* 0x000000b000027945 */ /* 0x000fe20003800000 */
[----:B-1----:R-:W-:-:S03]  /*08a0*/  VIADD R5, R5, 0xffffffff ;  /* 0xffffffff05057836 */ /* 0x002fc60000000000 */
[----:B------:R-:W-:Y:S05]  /*08b0*/  @P2 BRA `(.L_x_22) ;  /* 0x0000000000202947 */ /* 0x000fea0003800000 */
[----:B---345:R-:W1:Y:S01]  /*08c0*/  LDS R2, [UR20+0x1c] ;  /* 0x00001c14ff027984 */ /* 0x038e620008000800 */
[----:B------:R-:W3:Y:S03]  /*08d0*/  LDC.64 R10, c[0x0][0x240] ;  /* 0x00009000ff0a7b82 */ /* 0x000ee60000000a00 */
[----:B------:R4:W-:Y:S01]  /*08e0*/  STS [UR20+0x24], R5 ;  /* 0x00002405ff007988 */ /* 0x0009e20008000814 */
[--C-:B---3--:R-:W-:Y:S02]  /*08f0*/  SHF.R.U32.HI R9, RZ, 0x4, R11.reuse ;  /* 0x00000004ff097819 */ /* 0x108fe4000001160b */
[----:B------:R-:W-:-:S05]  /*0900*/  SHF.R.U64 R3, R10, 0x4, R11 ;  /* 0x000000040a037819 */ /* 0x000fca000000120b */
[----:B------:R4:W-:Y:S01]  /*0910*/  STS [UR20+0xc], R3 ;  /* 0x00000c03ff007988 */ /* 0x0009e20008000814 */
[----:B-1----:R-:W-:-:S05]  /*0920*/  LOP3.LUT R2, R2, 0xf, R9, 0xb8, !PT ;  /* 0x0000000f02027812 */ /* 0x002fca00078eb809 */
[----:B------:R4:W-:Y:S02]  /*0930*/  STS [UR20+0x1c], R2 ;  /* 0x00001c02ff007988 */ /* 0x0009e40008000814 */
.L_x_22:
[----:B------:R-:W-:Y:S05]  /*0940*/  BSYNC B2 ;  /* 0x0000000000027941 */ /* 0x000fea0003800000 */
.L_x_21:
[----:B------:R-:W-:Y:S04]  /*0950*/  BSSY B3, `(.L_x_23) ;  /* 0x000001d000037945 */ /* 0x000fe80003800000 */
[----:B------:R-:W-:Y:S04]  /*0960*/  BSSY B2, `(.L_x_24) ;  /* 0x0000018000027945 */ /* 0x000fe80003800000 */
[----:B------:R-:W-:Y:S05]  /*0970*/  @P2 BRA `(.L_x_25) ;  /* 0x00000000001c2947 */ /* 0x000fea0003800000 */
[----:B---345:R-:W1:Y:S02]  /*0980*/  LDS R2, [UR20+0x34] ;  /* 0x00003414ff027984 */ /* 0x038e640008000800 */
[----:B-1----:R-:W-:-:S05]  /*0990*/  LOP3.LUT R2, R2, 0x7, RZ, 0xb8, !PT ;  /* 0x0000000702027812 */ /* 0x002fca00078eb8ff */
[----:B------:R1:W-:Y:S01]  /*09a0*/  STS [UR20+0x34], R2 ;  /* 0x00003402ff007988 */ /* 0x0003e20008000814 */
[----:B------:R-:W-:Y:S05]  /*09b0*/  @P2 BRA `(.L_x_26) ;  /* 0x00000000001c2947 */ /* 0x000fea0003800000 */
[----:B-1----:R-:W1:Y:S02]  /*09c0*/  LDS R2, [UR20+0x34] ;  /* 0x00003414ff027984 */ /* 0x002e640008000800 */
[----:B-1----:R-:W-:-:S05]  /*09d0*/  LOP3.LUT R2, R2, 0x38, RZ, 0xb8, !PT ;  /* 0x0000003802027812 */ /* 0x002fca00078eb8ff */
[----:B------:R1:W-:Y:S02]  /*09e0*/  STS [UR20+0x34], R2 ;  /* 0x00003402ff007988 */ /* 0x0003e40008000814 */
.L_x_25:
[----:B------:R-:W-:Y:S05]  /*09f0*/  @P2 BRA `(.L_x_27) ;  /* 0x00000000001c2947 */ /* 0x000fea0003800000 */
[----:B-1-345:R-:W1:Y:S02]  /*0a00*/  LDS R2, [UR20+0x8] ;  /* 0x00000814ff027984 */ /* 0x03ae640008000800 */
[----:B-1----:R-:W-:-:S05]  /*0a10*/  LOP3.LUT R2, R2, 0x780, RZ, 0xb8, !PT ;  /* 0x0000078002027812 */ /* 0x002fca00078eb8ff */
[----:B------:R3:W-:Y:S02]  /*0a20*/  STS [UR20+0x8], R2 ;  /* 0x00000802ff007988 */ /* 0x0007e40008000814 */
.L_x_26:
[----:B------:R-:W-:Y:S05]  /*0a30*/  @P2 BRA `(.L_x_28) ;  /* 0x0000000000282947 */ /* 0x000fea0003800000 */
[----:B-1-3--:R-:W1:Y:S02]  /*0a40*/  LDS R2, [UR20+0x8] ;  /* 0x00000814ff027984 */ /* 0x00ae640008000800 */
[----:B-1----:R-:W-:-:S05]  /*0a50*/  LOP3.LUT R2, R2, 0x1800, RZ, 0xb8, !PT ;  /* 0x0000180002027812 */ /* 0x002fca00078eb8ff */
[----:B------:R1:W-:Y:S02]  /*0a60*/  STS [UR20+0x8], R2 ;  /* 0x00000802ff007988 */ /* 0x0003e40008000814 */
.L_x_27:
[----:B------:R-:W-:Y:S05]  /*0a70*/  @P2 BREAK B2 ;  /* 0x0000000000022942 */ /* 0x000fea0003800000 */
[----:B------:R-:W-:Y:S05]  /*0a80*/  @P2 BRA `(.L_x_29) ;  /* 0x0000000000242947 */ /* 0x000fea0003800000 */
[----:B-1-345:R-:W1:Y:S01]  /*0a90*/  LDS R2, [UR20+0x8] ;  /* 0x00000814ff027984 */ /* 0x03ae620008000800 */
[----:B------:R-:W-:-:S05]  /*0aa0*/  IMAD.MOV.U32 R3, RZ, RZ, 0x6000 ;  /* 0x00006000ff037424 */ /* 0x000fca00078e00ff */
[----:B-1----:R-:W-:-:S04]  /*0ab0*/  LOP3.LUT R2, R2, 0x4000, R3, 0xd8, !PT ;  /* 0x0000400002027812 */ /* 0x002fc800078ed803 */
[----:B------:R-:W-:-:S05]  /*0ac0*/  LOP3.LUT R2, R2, 0x400000, RZ, 0xb8, !PT ;  /* 0x0040000002027812 */ /* 0x000fca00078eb8ff */
[----:B------:R4:W-:Y:S02]  /*0ad0*/  STS [UR20+0x8], R2 ;  /* 0x00000802ff007988 */ /* 0x0009e40008000814 */
.L_x_28:
[----:B------:R-:W-:Y:S05]  /*0ae0*/  BSYNC B2 ;  /* 0x0000000000027941 */ /* 0x000fea0003800000 */
.L_x_24:
[----:B-1-34-:R-:W1:Y:S02]  /*0af0*/  @!P2 LDS R2, [UR20+0x8] ;  /* 0x00000814ff02a984 */ /* 0x01ae640008000800 */
[----:B-1----:R-:W-:-:S05]  /*0b00*/  @!P2 LOP3.LUT R2, R2, 0x8000, RZ, 0xb8, !PT ;  /* 0x000080000202a812 */ /* 0x002fca00078eb8ff */
[----:B------:R1:W-:Y:S02]  /*0b10*/  @!P2 STS [UR20+0x8], R2 ;  /* 0x00000802ff00a988 */ /* 0x0003e40008000814 */
.L_x_29:
[----:B------:R-:W-:Y:S05]  /*0b20*/  BSYNC B3 ;  /* 0x0000000000037941 */ /* 0x000fea0003800000 */
.L_x_23:
[----:B------:R-:W-:Y:S05]  /*0b30*/  WARPSYNC.ALL ;  /* 0x0000000000007948 */ /* 0x000fea0003800000 */
[----:B------:R-:W-:-:S04]  /*0b40*/  UIADD3 UR25, UR5, 0x80, URZ ;  /* 0x0000008005197890 */ /* 0x000fc8000fffe03f */
[----:B------:R-:W-:-:S04]  /*0b50*/  UIADD3 UR24, UP0, UR25, UR26, URZ ;  /* 0x0000001a19187290 */ /* 0x000fc8000ff1e03f */
[----:B------:R-:W-:Y:S01]  /*0b60*/  ULEA.HI.X.SX32 UR25, UR25, UR27, 0x1, UP0 ;  /* 0x0000001b19197291 */ /* 0x000fe200080f0e3f */
[----:B------:R-:W-:Y:S11]  /*0b70*/  @P0 BRA `(.L_x_30) ;  /* 0x0000000000280947 */ /* 0x000ff60003800000 */
[----:B-1-345:R-:W1:Y:S01]  /*0b80*/  S2R R2, SR_LANEID ;  /* 0x0000000000027919 */ /* 0x03ae620000000000 */
[----:B------:R-:W-:Y:S05]  /*0b90*/  WARPSYNC.ALL ;  /* 0x0000000000007948 */ /* 0x000fea0003800000 */
[----:B-1----:R-:W-:-:S05]  /*0ba0*/  IMAD.SHL.U32 R8, R2, 0x4, RZ ;  /* 0x0000000402087824 */ /* 0x002fca00078e00ff */
[----:B------:R-:W1:Y:S01]  /*0bb0*/  LDS R9, [R8+UR20] ;  /* 0x0000001408097984 */ /* 0x000e620008000800 */
[----:B------:R-:W-:-:S05]  /*0bc0*/  IADD3 R2, P1, R8, UR24, RZ ;  /* 0x0000001808027c10 */ /* 0x000fca000ff3e0ff */
[----:B------:R-:W-:-:S05]  /*0bd0*/  IMAD.X R3, RZ, RZ, UR25, P1 ;  /* 0x00000019ff037e24 */ /* 0x000fca00088e06ff */
[----:B-1----:R1:W3:Y:S01]  /*0be0*/  ATOMG.E.EXCH.STRONG.GPU PT, RZ, [R2], R9 ;  /* 0x0000000902ff73a8 */ /* 0x0022e200041ee100 */
[----:B------:R-:W-:-:S04]  /*0bf0*/  DEPBAR {5,4,3,2,1,0} ;  /* 0x0000003f0000791a */ /* 0x000fc80000000000 */
[----:B------:R1:W-:Y:S01]  /*0c00*/  UTMACCTL.IV [UR24] ;  /* 0x00000000180079b9 */ /* 0x0003e20008000000 */
[----:B------:R-:W-:Y:S01]  /*0c10*/  NOP ;  /* 0x0000000000007918 */ /* 0x000fe20000000000 */
.L_x_30:
[----:B------:R-:W-:Y:S05]  /*0c20*/  @P0 BRA `(.L_x_31) ;  /* 0x00000000000c0947 */ /* 0x000fea0003800000 */
[----:B------:R0:W-:Y:S01]  /*0c30*/  UTMACMDFLUSH ;  /* 0x00000000000079b7 */ /* 0x0001e20000000000 */
[----:B------:R-:W-:Y:S05]  /*0c40*/  @P0 BRA `(.L_x_31) ;  /* 0x0000000000040947 */ /* 0x000fea0003800000 */
[----:B------:R-:W-:-:S04]  /*0c50*/  DEPBAR.LE SB0, 0x0 ;  /* 0x000080000000791a */ /* 0x000fc80000000000 */
.L_x_31:
[----:B------:R-:W-:Y:S05]  /*0c60*/  WARPSYNC.ALL ;  /* 0x0000000000007948 */ /* 0x000fea0003800000 */
[----:B---3--:R-:W-:Y:S06]  /*0c70*/  BAR.SYNC.DEFER_BLOCKING 0x0 ;  /* 0x0000000000007b1d */ /* 0x008fec0000010000 */
[----:B------:R-:W-:Y:S02]  /*0c80*/  BSSY B3, `(.L_x_32) ;  /* 0x000000b000037945 */ /* 0x000fe40003800000 */
[----:B------:R-:W-:Y:S06]  /*0c90*/  BAR.SYNC.DEFER_BLOCKING 0x0 ;  /* 0x0000000000007b1d */ /* 0x000fec0000010000 */
[----:B------:R3:W-:Y:S01]  /*0ca0*/  @!P0 STS [R4], RZ ;  /* 0x000000ff04008388 */ /* 0x0007e20000000800 */
[----:B------:R-:W-:Y:S01]  /*0cb0*/  NOP ;  /* 0x0000000000007918 */ /* 0x000fe20000000000 */
[----:B------:R-:W-:Y:S05]  /*0cc0*/  @P2 BRA `(.L_x_33) ;  /* 0x0000000000182947 */ /* 0x000fea0003800000 */
[----:B-1--45:R-:W1:Y:S01]  /*0cd0*/  LDS R2, [UR20+0x8] ;  /* 0x00000814ff027984 */ /* 0x032e620008000800 */
[----:B------:R-:W4:Y:S01]  /*0ce0*/  LDC.64 R8, c[0x0][0x220] ;  /* 0x00008800ff087b82 */ /* 0x000f220000000a00 */
[----:B------:R-:W-:Y:S02]  /*0cf0*/  IMAD.MOV.U32 R3, RZ, RZ, 0x70 ;  /* 0x00000070ff037424 */ /* 0x000fe400078e00ff */
[----:B----4-:R4:W-:Y:S03]  /*0d00*/  STS.64 [UR20], R8 ;  /* 0x00000008ff007988 */ /* 0x0109e60008000a14 */
[----:B-1----:R-:W-:-:S05]  /*0d10*/  LOP3.LUT R2, R2, 0x10, R3, 0xd8, !PT ;  /* 0x0000001002027812 */ /* 0x002fca00078ed803 */
[----:B------:R4:W-:Y:S02]  /*0d20*/  STS [UR20+0x8], R2 ;  /* 0x00000802ff007988 */ /* 0x0009e40008000814 */
.L_x_33:
[----:B-1----:R-:W-:Y:S05]  /*0d30*/  BSYNC B3 ;  /* 0x0000000000037941 */ /* 0x002fea0003800000 */
.L_x_32:
[----:B------:R-:W-:Y:S04]  /*0d40*/  BSSY B3, `(.L_x_34) ;  /* 0x0000033000037945 */ /* 0x000fe80003800000 */
[----:B------:R-:W-:Y:S04]  /*0d50*/  BSSY B4, `(.L_x_35) ;  /* 0x000002e000047945 */ /* 0x000fe80003800000 */
[----:B------:R-:W-:Y:S05]  /*0d60*/  @P2 BRA `(.L_x_36) ;  /* 0x0000000000242947 */ /* 0x000fea0003800000 */
[----:B----45:R-:W1:Y:S01]  /*0d70*/  LDS R2, [UR20+0x34] ;  /* 0x00003414ff027984 */ /* 0x030e620008000800 */
[----:B------:R-:W-:-:S05]  /*0d80*/  IMAD.MOV.U32 R3, RZ, RZ, 0x7f000000 ;  /* 0x7f000000ff037424 */ /* 0x000fca00078e00ff */
[----:B-1----:R-:W-:-:S05]  /*0d90*/  LOP3.LUT R2, R2, 0xff000000, R3, 0xb8, !PT ;  /* 0xff00000002027812 */ /* 0x002fca00078eb803 */
[----:B------:R1:W-:Y:S01]  /*0da0*/  STS [UR20+0x34], R2 ;  /* 0x00003402ff007988 */ /* 0x0003e20008000814 */
[----:B------:R-:W-:Y:S05]  /*0db0*/  @P2 BRA `(.L_x_37) ;  /* 0x0000000000182947 */ /* 0x000fea0003800000 */
[----:B-1----:R-:W1:Y:S01]  /*0dc0*/  LDS R2, [UR20+0x38] ;  /* 0x00003814ff027984 */ /* 0x002e620008000800 */
[----:B------:R-:W-:-:S05]  /*0dd0*/  IMAD.MOV.U32 R3, RZ, RZ, 0x3f ;  /* 0x0000003fff037424 */ /* 0x000fca00078e00ff */
[----:B-1----:R-:W-:-:S05]  /*0de0*/  LOP3.LUT R2, R2, 0xff, R3, 0xb8, !PT ;  /* 0x000000ff02027812 */ /* 0x002fca00078eb803 */
[----:B------:R1:W-:Y:S02]  /*0df0*/  STS [UR20+0x38], R2 ;  /* 0x00003802ff007988 */ /* 0x0003e40008000814 */
.L_x_36:
[----:B------:R-:W-:Y:S05]  /*0e00*/  @P2 BRA `(.L_x_38) ;  /* 0x00000000000c2947 */ /* 0x000fea0003800000 */
[----:B------:R1:W-:Y:S02]  /*0e10*/  STS [UR20+0x20], R5 ;  /* 0x00002005ff007988 */ /* 0x0003e40008000814 */
.L_x_37:
[----:B------:R-:W-:Y:S05]  /*0e20*/  @P2 BRA `(.L_x_39) ;  /* 0x0000000000242947 */ /* 0x000fea0003800000 */
[----:B------:R1:W-:Y:S02]  /*0e30*/  STS [UR20+0x24], R6 ;  /* 0x00002406ff007988 */ /* 0x0003e40008000814 */
.L_x_38:
[----:B------:R-:W-:Y:S05]  /*0e40*/  @P2 BRA `(.L_x_40) ;  /* 0x00000000002c2947 */ /* 0x000fea0003800000 */
[----:B-1--45:R-:W1:Y:S01]  /*0e50*/  LDS R2, [UR20+0x1c] ;  /* 0x00001c14ff027984 */ /* 0x032e620008000800 */
[----:B------:R-:W4:Y:S02]  /*0e60*/  LDC.64 R8, c[0x0][0x248] ;  /* 0x00009200ff087b82 */ /* 0x000f240000000a00 */
[--C-:B----4-:R-:W-:Y:S02]  /*0e70*/  SHF.R.U32.HI R5, RZ, 0x4, R9.reuse ;  /* 0x00000004ff057819 */ /* 0x110fe40000011609 */
[----:B------:R-:W-:-:S05]  /*0e80*/  SHF.R.U64 R3, R8, 0x4, R9 ;  /* 0x0000000408037819 */ /* 0x000fca0000001209 */
[----:B------:R4:W-:Y:S01]  /*0e90*/  STS [UR20+0xc], R3 ;  /* 0x00000c03ff007988 */ /* 0x0009e20008000814 */
[----:B-1----:R-:W-:-:S05]  /*0ea0*/  LOP3.LUT R2, R2, 0xf, R5, 0xb8, !PT ;  /* 0x0000000f02027812 */ /* 0x002fca00078eb805 */
[----:B------:R4:W-:Y:S02]  /*0eb0*/  STS [UR20+0x1c], R2 ;  /* 0x00001c02ff007988 */ /* 0x0009e40008000814 */
.L_x_39:
[----:B------:R-:W-:Y:S05]  /*0ec0*/  @P2 BRA `(.L_x_41) ;  /* 0x00000000001c2947 */ /* 0x000fea0003800000 */
[----:B-1--45:R-:W1:Y:S02]  /*0ed0*/  LDS R2, [UR20+0x34] ;  /* 0x00003414ff027984 */ /* 0x032e640008000800 */
[----:B-1----:R-:W-:-:S05]  /*0ee0*/  LOP3.LUT R2, R2, 0x7, RZ, 0xb8, !PT ;  /* 0x0000000702027812 */ /* 0x002fca00078eb8ff */
[----:B------:R1:W-:Y:S02]  /*0ef0*/  STS [UR20+0x34], R2 ;  /* 0x00003402ff007988 */ /* 0x0003e40008000814 */
.L_x_40:
[----:B------:R-:W-:Y:S05]  /*0f00*/  @P2 BRA `(.L_x_42) ;  /* 0x00000000001c2947 */ /* 0x000fea0003800000 */
[----:B-1--45:R-:W1:Y:S02]  /*0f10*/  LDS R2, [UR20+0x34] ;  /* 0x00003414ff027984 */ /* 0x032e640008000800 */
[----:B-1----:R-:W-:-:S05]  /*0f20*/  LOP3.LUT R2, R2, 0x38, RZ, 0xb8, !PT ;  /* 0x0000003802027812 */ /* 0x002fca00078eb8ff */
[----:B------:R1:W-:Y:S02]  /*0f30*/  STS [UR20+0x34], R2 ;  /* 0x00003402ff007988 */ /* 0x0003e40008000814 */
.L_x_41:
[----:B------:R-:W-:Y:S05]  /*0f40*/  @P2 BRA `(.L_x_43) ;  /* 0x00000000001c2947 */ /* 0x000fea0003800000 */
[----:B-1--45:R-:W1:Y:S02]  /*0f50*/  LDS R2, [UR20+0x8] ;  /* 0x00000814ff027984 */ /* 0x032e640008000800 */
[----:B-1----:R-:W-:-:S05]  /*0f60*/  LOP3.LUT R2, R2, 0x780, RZ, 0xb8, !PT ;  /* 0x0000078002027812 */ /* 0x002fca00078eb8ff */
[----:B------:R1:W-:Y:S02]  /*0f70*/  STS [UR20+0x8], R2 ;  /* 0x00000802ff007988 */ /* 0x0003e40008000814 */
.L_x_42:
[----:B------:R-:W-:Y:S05]  /*0f80*/  @P2 BRA `(.L_x_44) ;  /* 0x0000000000282947 */ /* 0x000fea0003800000 */
[----:B-1--45:R-:W1:Y:S02]  /*0f90*/  LDS R2, [UR20+0x8] ;  /* 0x00000814ff027984 */ /* 0x032e640008000800 */
[----:B-1----:R-:W-:-:S05]  /*0fa0*/  LOP3.LUT R2, R2, 0x1800, RZ, 0xb8, !PT ;  /* 0x0000180002027812 */ /* 0x002fca00078eb8ff */
[----:B------:R1:W-:Y:S02]  /*0fb0*/  STS [UR20+0x8], R2 ;  /* 0x00000802ff007988 */ /* 0x0003e40008000814 */
.L_x_43:
[----:B------:R-:W-:Y:S05]  /*0fc0*/  @P2 BREAK B4 ;  /* 0x0000000000042942 */ /* 0x000fea0003800000 */
[----:B------:R-:W-:Y:S05]  /*0fd0*/  @P2 BRA `(.L_x_45) ;  /* 0x0000000000242947 */ /* 0x000fea0003800000 */
[----:B-1--45:R-:W1:Y:S01]  /*0fe0*/  LDS R2, [UR20+0x8] ;  /* 0x00000814ff027984 */ /* 0x032e620008000800 */
[----:B------:R-:W-:-:S05]  /*0ff0*/  IMAD.MOV.U32 R3, RZ, RZ, 0x6000 ;  /* 0x00006000ff037424 */ /* 0x000fca00078e00ff */
[----:B-1----:R-:W-:-:S04]  /*1000*/  LOP3.LUT R2, R2, 0x6000, R3, 0xd8, !PT ;  /* 0x0000600002027812 */ /* 0x002fc800078ed803 */
[----:B------:R-:W-:-:S05]  /*1010*/  LOP3.LUT R2, R2, 0x400000, RZ, 0xb8, !PT ;  /* 0x0040000002027812 */ /* 0x000fca00078eb8ff */
[----:B------:R1:W-:Y:S02]  /*1020*/  STS [UR20+0x8], R2 ;  /* 0x00000802ff007988 */ /* 0x0003e40008000814 */
.L_x_44:
[----:B------:R-:W-:Y:S05]  /*1030*/  BSYNC B4 ;  /* 0x0000000000047941 */ /* 0x000fea0003800000 */
.L_x_35:
[----:B-1--45:R-:W1:Y:S02]  /*1040*/  @!P2 LDS R2, [UR20+0x8] ;  /* 0x00000814ff02a984 */ /* 0x032e640008000800 */
[----:B-1----:R-:W-:-:S05]  /*1050*/  @!P2 LOP3.LUT R2, R2, 0x8000, RZ, 0xb8, !PT ;  /* 0x000080000202a812 */ /* 0x002fca00078eb8ff */
[----:B------:R1:W-:Y:S02]  /*1060*/  @!P2 STS [UR20+0x8], R2 ;  /* 0x00000802ff00a988 */ /* 0x0003e40008000814 */
.L_x_45:
[----:B------:R-:W-:Y:S05]  /*1070*/  BSYNC B3 ;  /* 0x0000000000037941 */ /* 0x000fea0003800000 */
.L_x_34:
[----:B------:R-:W-:Y:S05]  /*1080*/  WARPSYNC.ALL ;  /* 0x0000000000007948 */ /* 0x000fea0003800000 */
[----:B------:R-:W-:Y:S01]  /*1090*/  UIADD3 UR5, UR5, 0x100, URZ ;  /* 0x0000010005057890 */ /* 0x000fe2000fffe03f */
[----:B------:R-:W-:Y:S01]  /*10a0*/  ISETP.GE.AND P1, PT, R12, 0x1, PT ;  /* 0x000000010c00780c */ /* 0x000fe20003f26270 */
[----:B------:R-:W-:Y:S01]  /*10b0*/  IMAD.MOV.U32 R24, RZ, RZ, RZ ;  /* 0x000000ffff187224 */ /* 0x000fe200078e00ff */
[----:B------:R-:W-:Y:S01]  /*10c0*/  SHF.R.U32.HI R6, RZ, 0x5, R0 ;  /* 0x00000005ff067819 */ /* 0x000fe20000011600 */
[----:B------:R-:W-:-:S04]  /*10d0*/  UIADD3 UR26, UP0, UR5, UR26, URZ ;  /* 0x0000001a051a7290 */ /* 0x000fc8000ff1e03f */
[----:B------:R-:W-:Y:S01]  /*10e0*/  ULEA.HI.X.SX32 UR27, UR5, UR27, 0x1, UP0 ;  /* 0x0000001b051b7291 */ /* 0x000fe200080f0e3f */
[----:B------:R-:W-:Y:S11]  /*10f0*/  @P0 BRA `(.L_x_46) ;  /* 0x0000000000280947 */ /* 0x000ff60003800000 */
[----:B-1--45:R-:W2:Y:S01]  /*1100*/  S2R R2, SR_LANEID ;  /* 0x0000000000027919 */ /* 0x032ea20000000000 */
[----:B------:R-:W-:Y:S05]  /*1110*/  WARPSYNC.ALL ;  /* 0x0000000000007948 */ /* 0x000fea0003800000 */
[----:B--23--:R-:W-:-:S05]  /*1120*/  IMAD.SHL.U32 R4, R2, 0x4, RZ ;  /* 0x0000000402047824 */ /* 0x00cfca00078e00ff */
[----:B------:R-:W1:Y:S01]  /*1130*/  LDS R5, [R4+UR20] ;  /* 0x0000001404057984 */ /* 0x000e620008000800 */
[----:B------:R-:W-:-:S05]  /*1140*/  IADD3 R2, P3, R4, UR26, RZ ;  /* 0x0000001a04027c10 */ /* 0x000fca000ff7e0ff */
[----:B------:R-:W-:-:S05]  /*1150*/  IMAD.X R3, RZ, RZ, UR27, P3 ;  /* 0x0000001bff037e24 */ /* 0x000fca00098e06ff */
[----:B-1----:R1:W2:Y:S01]  /*1160*/  ATOMG.E.EXCH.STRONG.GPU PT, RZ, [R2], R5 ;  /* 0x0000000502ff73a8 */ /* 0x0022a200041ee100 */
[----:B------:R-:W-:-:S04]  /*1170*/  DEPBAR {5,4,3,2,1,0} ;  /* 0x0000003f0000791a */ /* 0x000fc80000000000 */
[----:B------:R1:W-:Y:S01]  /*1180*/  UTMACCTL.IV [UR26] ;  /* 0x000000001a0079b9 */ /* 0x0003e20008000000 */
[----:B------:R-:W-:Y:S01]  /*1190*/  NOP ;  /* 0x0000000000007918 */ /* 0x000fe20000000000 */
.L_x_46:
[----:B------:R-:W-:Y:S05]  /*11a0*/  @P0 BRA `(.L_x_47) ;  /* 0x00000000000c0947 */ /* 0x000fea0003800000 */
[----:B------:R0:W-:Y:S01]  /*11b0*/  UTMACMDFLUSH ;  /* 0x00000000000079b7 */ /* 0x0001e20000000000 */
[----:B------:R-:W-:Y:S05]  /*11c0*/  @P0 BRA `(.L_x_47) ;  /* 0x0000000000040947 */ /* 0x000fea0003800000 */
[----:B------:R-:W-:-:S04]  /*11d0*/  DEPBAR.LE SB0, 0x0 ;  /* 0x000080000000791a */ /* 0x000fc80000000000 */
.L_x_47:
[----:B------:R-:W-:Y:S05]  /*11e0*/  WARPSYNC.ALL ;  /* 0x0000000000007948 */ /* 0x000fea0003800000 */
[----:B--2---:R-:W-:Y:S01]  /*11f0*/  BAR.SYNC.DEFER_BLOCKING 0x0 ;  /* 0x0000000000007b1d */ /* 0x004fe20000010000 */
[----:B------:R-:W-:Y:S01]  /*1200*/  R2UR UR21, R6 ;  /* 0x00000000061572ca */ /* 0x000fe200000e0000 */
[----:B------:R-:W-:Y:S01]  /*1210*/  USHF.L.U32 UR11, UR29, 0x8, URZ ;  /* 0x000000081d0b7899 */ /* 0x000fe2000800063f */
[----:B------:R-:W-:Y:S01]  /*1220*/  IMAD.MOV.U32 R25, RZ, RZ, RZ ;  /* 0x000000ffff197224 */ /* 0x000fe200078e00ff */
[----:B------:R-:W-:Y:S01]  /*1230*/  USHF.L.U32 UR15, UR28, 0x6, URZ ;  /* 0x000000061c0f7899 */ /* 0x000fe2000800063f */
[----:B------:R-:W-:Y:S01]  /*1240*/  CS2R R26, SRZ ;  /* 0x00000000001a7805 */ /* 0x000fe2000001ff00 */
[----:B------:R-:W-:Y:S01]  /*1250*/  VOTEU.ALL UP0, P2 ;  /* 0x00000000003f7886 */ /* 0x000fe20001000000 */
[----:B------:R-:W-:Y:S01]  /*1260*/  UMOV UR6, 0x1 ;  /* 0x0000000100067882 */ /* 0x000fe20000000000 */
[----:B------:R-:W-:Y:S01]  /*1270*/  VOTEU.ALL UP1, P2 ;  /* 0x00000000003f7886 */ /* 0x000fe20001020000 */
[----:B------:R-:W-:-:S02]  /*1280*/  CS2R R28, SRZ ;  /* 0x00000000001c7805 */ /* 0x000fc4000001ff00 */
[----:B------:R-:W-:Y:S01]  /*1290*/  CS2R R30, SRZ ;  /* 0x00000000001e7805 */ /* 0x000fe2000001ff00 */
[----:B------:R-:W-:-:S04]  /*12a0*/  @!UP0 UIADD3 UR8, -UR6, 0x100000, URZ ;  /* 0x0010000006088890 */ /* 0x000fc8000fffe13f */
[----:B------:R-:W-:Y:S02]  /*12b0*/  @!UP0 USHF.L.U32 UR9, UR8, 0xb, URZ ;  /* 0x0000000b08098899 */ /* 0x000fe4000800063f */
[----:B------:R-:W-:Y:S01]  /*12c0*/  @!UP0 USHF.L.U32 UR8, UR8, 0x1, URZ ;  /* 0x0000000108088899 */ /* 0x000fe2000800063f */
[----:B------:R-:W-:Y:S01]  /*12d0*/  CS2R R32, SRZ ;  /* 0x0000000000207805 */ /* 0x000fe2000001ff00 */
[----:B------:R-:W-:-:S04]  /*12e0*/  @!UP0 UIADD3 UR6, -UR6, 0x100000, URZ ;  /* 0x0010000006068890 */ /* 0x000fc8000fffe13f */
[----:B------:R-:W-:Y:S02]  /*12f0*/  @!UP0 USHF.L.U32 UR7, UR6, 0xb, URZ ;  /* 0x0000000b06078899 */ /* 0x000fe4000800063f */
[----:B------:R-:W-:Y:S01]  /*1300*/  @!UP0 USHF.L.U32 UR6, UR6, 0x1, URZ ;  /* 0x0000000106068899 */ /* 0x000fe2000800063f */
[----:B------:R-:W-:Y:S01]  /*1310*/  CS2R R34, SRZ ;  /* 0x0000000000227805 */ /* 0x000fe2000001ff00 */
[----:B------:R-:W-:Y:S01]  /*1320*/  VOTEU.ALL UP0, P2 ;  /* 0x00000000003f7886 */ /* 0x000fe20001000000 */
[----:B------:R-:W-:Y:S02]  /*1330*/  CS2R R36, SRZ ;  /* 0x0000000000247805 */ /* 0x000fe4000001ff00 */
[----:B------:R-:W-:Y:S02]  /*1340*/  CS2R R38, SRZ ;  /* 0x0000000000267805 */ /* 0x000fe4000001ff00 */
[----:B------:R-:W-:Y:S02]  /*1350*/  CS2R R40, SRZ ;  /* 0x0000000000287805 */ /* 0x000fe4000001ff00 */
[----:B------:R-:W-:-:S02]  /*1360*/  CS2R R42, SRZ ;  /* 0x00000000002a7805 */ /* 0x000fc4000001ff00 */
[----:B------:R-:W-:Y:S02]  /*1370*/  CS2R R44, SRZ ;  /* 0x00000000002c7805 */ /* 0x000fe4000001ff00 */
[----:B------:R-:W-:Y:S02]  /*1380*/  CS2R R46, SRZ ;  /* 0x00000000002e7805 */ /* 0x000fe4000001ff00 */
[----:B------:R-:W-:Y:S02]  /*1390*/  CS2R R48, SRZ ;  /* 0x0000000000307805 */ /* 0x000fe4000001ff00 */
[----:B------:R-:W-:Y:S01]  /*13a0*/  CS2R R50, SRZ ;  /* 0x0000000000327805 */ /* 0x000fe2000001ff00 */
[----:B------:R-:W2:Y:S02]  /*13b0*/  FENCE.VIEW.ASYNC.S ;  /* 0x00000000000073c6 */ /* 0x000ea40000000000 */
[----:B--2---:R2:W4:Y:S02]  /*13c0*/  @!UP0 SYNCS.EXCH.64 URZ, [UR20+0xa000], UR8 ;  /* 0x00a00008143f85b2 */ /* 0x0045240008000100 */
[----:B----4-:R-:W-:Y:S01]  /*13d0*/  BAR.SYNC.DEFER_BLOCKING 0x0 ;  /* 0x0000000000007b1d */ /* 0x010fe20000010000 */
[----:B------:R-:W-:-:S02]  /*13e0*/  CS2R R52, SRZ ;  /* 0x0000000000347805 */ /* 0x000fc4000001ff00 */
[----:B------:R-:W-:Y:S02]  /*13f0*/  CS2R R54, SRZ ;  /* 0x0000000000367805 */ /* 0x000fe4000001ff00 */
[----:B------:R-:W-:Y:S02]  /*1400*/  CS2R R56, SRZ ;  /* 0x0000000000387805 */ /* 0x000fe4000001ff00 */
[----:B------:R-:W-:Y:S02]  /*1410*/  CS2R R58, SRZ ;  /* 0x00000000003a7805 */ /* 0x000fe4000001ff00 */
[----:B------:R-:W-:Y:S02]  /*1420*/  CS2R R60, SRZ ;  /* 0x00000000003c7805 */ /* 0x000fe4000001ff00 */
[----:B------:R-:W-:Y:S02]  /*1430*/  CS2R R62, SRZ ;  /* 0x00000000003e7805 */ /* 0x000fe4000001ff00 */
        /* <DEDUP_REMOVED lines=11> */
[----:B------:R-:W-:Y:S01]  /*14f0*/  CS2R R86, SRZ ;  /* 0x0000000000567805 */ /* 0x000fe2000001ff00 */
[----:B------:R2:W4:Y:S01]  /*1500*/  @!UP1 SYNCS.EXCH.64 URZ, [UR20+0xa008], UR6 ;  /* 0x00a00806143f95b2 */ /* 0x0005220008000100 */
[----:B------:R-:W-:Y:S05]  /*1510*/  @!P1 BRA `(.L_x_48) ;  /* 0x0000000400809947 */ /* 0x000fea0003800000 */
        /* <DEDUP_REMOVED lines=31> */
[----:B------:R-:W-:Y:S01]  /*1710*/  CS2R R86, SRZ ;  /* 0x0000000000567805 */ /* 0x000fe2000001ff00 */
[----:B------:R-:W-:Y:S01]  /*1720*/  UMOV UR5, URZ ;  /* 0x0000003f00057c82 */ /* 0x000fe20008000000 */
[----:B------:R-:W-:-:S05]  /*1730*/  UMOV UR14, URZ ;  /* 0x0000003f000e7c82 */ /* 0x000fca0008000000 */
.L_x_50:
[----:B----4-:R-:W-:Y:S01]  /*1740*/  BAR.SYNC.DEFER_BLOCKING 0x0 ;  /* 0x0000000000007b1d */ /* 0x010fe20000010000 */
[----:B------:R-:W-:Y:S01]  /*1750*/  ULEA UR18, UR5, UR20, 0x3 ;  /* 0x0000001405127291 */ /* 0x000fe2000f8e183f */
[----:B-1---5:R-:W-:Y:S01]  /*1760*/  @!P2 IMAD.MOV.U32 R2, RZ, RZ, 0x5000 ;  /* 0x00005000ff02a424 */ /* 0x022fe200078e00ff */
[----:B------:R-:W-:Y:S01]  /*1770*/  ELECT P0, URZ, PT ;  /* 0x00000000003f782f */ /* 0x000fe20003800000 */
[----:B------:R-:W-:-:S03]  /*1780*/  ULEA UR12, UR5, UR20, 0xc ;  /* 0x00000014050c7291 */ /* 0x000fc6000f8e603f */
[----:B------:R-:W-:Y:S02]  /*1790*/  ISETP.LT.U32.AND P0, PT, R7, 0x20, P0 ;  /* 0x000000200700780c */ /* 0x000fe40000701070 */
[----:B------:R-:W-:Y:S01]  /*17a0*/  ELECT P1, URZ, PT ;  /* 0x00000000003f782f */ /* 0x000fe20003820000 */
[----:B------:R-:W-:-:S03]  /*17b0*/  UIADD3 UR12, UR12, 0x8000, URZ ;  /* 0x000080000c0c7890 */ /* 0x000fc6000fffe03f */
[----:B------:R-:W-:Y:S01]  /*17c0*/  ISETP.LT.U32.AND P1, PT, R7, 0x20, P1 ;  /* 0x000000200700780c */ /* 0x000fe20000f21070 */
[----:B--2---:R-:W-:Y:S01]  /*17d0*/  ULEA UR8, UR5, UR20, 0xe ;  /* 0x0000001405087291 */ /* 0x004fe2000f8e703f */
[----:B------:R-:W-:-:S05]  /*17e0*/  UMOV UR10, UR14 ;  /* 0x0000000e000a7c82 */ /* 0x000fca0008000000 */
[----:B------:R-:W-:Y:S01]  /*17f0*/  VOTEU.ANY UP0, P0 ;  /* 0x00000000003f7886 */ /* 0x000fe20000000100 */
[----:B------:R-:W-:Y:S01]  /*1800*/  VOTEU.ANY UP2, P0 ;  /* 0x00000000003f7886 */ /* 0x000fe20000040100 */
[----:B------:R1:W-:Y:S03]  /*1810*/  @!P2 SYNCS.ARRIVE.TRANS64 RZ, [UR18+0xa000], R2 ;  /* 0x00a00002ffffa9a7 */ /* 0x0003e60008000012 */
[----:B------:R-:W-:Y:S01]  /*1820*/  @UP0 UIADD3 UR13, UR18, 0xa000, URZ ;  /* 0x0000a000120d0890 */ /* 0x000fe2000fffe03f */
[----:B------:R-:W-:Y:S01]  /*1830*/  @UP0 UMOV UR6, UR22 ;  /* 0x0000001600060c82 */ /* 0x000fe20008000000 */
[----:B------:R-:W-:Y:S01]  /*1840*/  @UP0 UMOV UR7, UR23 ;  /* 0x0000001700070c82 */ /* 0x000fe20008000000 */
[----:B------:R-:W-:Y:S01]  /*1850*/  BAR.SYNC.DEFER_BLOCKING 0x0 ;  /* 0x0000000000007b1d */ /* 0x000fe20000010000 */
[----:B-1----:R-:W-:-:S05]  /*1860*/  IMAD.U32 R2, RZ, RZ, UR4 ;  /* 0x00000004ff027e24 */ /* 0x002fca000f8e00ff */
[----:B------:R-:W-:Y:S01]  /*1870*/  VOTEU.ANY UP1, P1 ;  /* 0x00000000003f7886 */ /* 0x000fe20000820100 */
[----:B------:R-:W-:Y:S01]  /*1880*/  VOTEU.ANY UP3, P1 ;  /* 0x00000000003f7886 */ /* 0x000fe20000860100 */
[----:B------:R-:W-:-:S03]  /*1890*/  SHF.L.U32 R2, R2, 0x1f, RZ ;  /* 0x0000001f02027819 */ /* 0x000fc600000006ff */
[----:B------:R-:W-:Y:S01]  /*18a0*/  @UP1 UIADD3 UR9, UR18, 0xa000, URZ ;  /* 0x0000a00012091890 */ /* 0x000fe2000fffe03f */
[----:B------:R-:W-:Y:S01]  /*18b0*/  @UP1 UMOV UR16, UR24 ;  /* 0x0000001800101c82 */ /* 0x000fe20008000000 */
[----:B------:R-:W-:Y:S01]  /*18c0*/  @UP1 UMOV UR17, UR25 ;  /* 0x0000001900111c82 */ /* 0x000fe20008000000 */
[----:B------:R1:W-:Y:S01]  /*18d0*/  @UP2 UTMALDG.2D [UR12], [UR6] ;  /* 0x0000000c060025b4 */ /* 0x0003e20008008000 */
[----:B------:R2:W-:Y:S06]  /*18e0*/  MEMBAR.ALL.CTA ;  /* 0x0000000000007992 */ /* 0x0005ec0000008000 */
[----:B--2---:R-:W2:Y:S02]  /*18f0*/  FENCE.VIEW.ASYNC.S ;  /* 0x00000000000073c6 */ /* 0x004ea40000000000 */
[----:B--2---:R-:W-:Y:S06]  /*1900*/  BAR.SYNC.DEFER_BLOCKING 0x0 ;  /* 0x0000000000007b1d */ /* 0x004fec0000010000 */
[----:B------:R1:W-:Y:S02]  /*1910*/  @UP3 UTMALDG.2D [UR8], [UR16] ;  /* 0x00000008100035b4 */ /* 0x0003e40008008000 */
[----:B------:R-:W-:Y:S06]  /*1920*/  BAR.SYNC.DEFER_BLOCKING 0x0 ;  /* 0x0000000000007b1d */ /* 0x000fec0000010000 */
[----:B------:R-:W2:Y:S02]  /*1930*/  SYNCS.PHASECHK.TRANS64.TRYWAIT P0, [UR18+0xa000], R2 ;  /* 0x00a00002ff0075a7 */ /* 0x000ea40008000152 */
[----:B-12---:R-:W-:Y:S05]  /*1940*/  @!P0 BRA `(.L_x_49) ;  /* 0x00000008000c8947 */ /* 0x006fea0003800000 */
.L_x_51:
[----:B------:R-:W-:Y:S01]  /*1950*/  USHF.L.U32 UR6, UR21, 0x7, URZ ;  /* 0x0000000715067899 */ /* 0x000fe2000800063f */
[----:B------:R-:W-:Y:S02]  /*1960*/  WARPGROUP.DEPBAR.LE gsb0, 0x0 ;  /* 0x00008000000079c5 */ /* 0x000fe40000010000 */
[----:B------:R-:W-:Y:S01]  /*1970*/  USHF.R.U32.HI UR7, URZ, 0x4, UR12 ;  /* 0x000000043f077899 */ /* 0x000fe2000801160c */
[----:B------:R-:W-:Y:S01]  /*1980*/  WARPGROUP.ARRIVE ;  /* 0x00000000000079c5 */ /* 0x000fe20000000000 */
[----:B------:R-:W-:Y:S01]  /*1990*/  ULOP3.LUT UR6, UR6, 0x200, URZ, 0xc0, !UPT ;  /* 0x0000020006067892 */ /* 0x000fe2000f8ec03f */
[----:B------:R-:W1:Y:S01]  /*19a0*/  LDC R2, c[0x0][0x230] ;  /* 0x00008c00ff027b82 */ /* 0x000e620000000800 */
[----:B------:R-:W-:Y:S01]  /*19b0*/  UMOV UR17, 0x80000020 ;  /* 0x8000002000117882 */ /* 0x000fe20000000000 */
[----:B------:R-:W-:Y:S01]  /*19c0*/  UMOV UR19, 0x80000020 ;  /* 0x8000002000137882 */ /* 0x000fe20000000000 */
[----:B------:R-:W-:Y:S02]  /*19d0*/  ULEA.HI UR8, UR8, UR6, URZ, 0x1c ;  /* 0x0000000608087291 */ /* 0x000fe4000f8fe03f */
[----:B------:R-:W-:-:S02]  /*19e0*/  USGXT.U32 UR6, UR7, 0xe ;  /* 0x0000000e0706789a */ /* 0x000fc40008000000 */
[----:B------:R-:W-:Y:S02]  /*19f0*/  ULOP3.LUT UR8, UR8, 0x3fff, URZ, 0xc0, !UPT ;  /* 0x00003fff08087892 */ /* 0x000fe4000f8ec03f */
[----:B------:R-:W-:Y:S01]  /*1a00*/  UIADD3 UR14, UR14, 0x40, URZ ;  /* 0x000000400e0e7890 */ /* 0x000fe2000fffe03f */
[----:B------:R-:W-:Y:S02]  /*1a10*/  UMOV UR7, URZ ;  /* 0x0000003f00077c82 */ /* 0x000fe40008000000 */
[----:B------:R-:W-:Y:S01]  /*1a20*/  UMOV UR16, UR6 ;  /* 0x0000000600107c82 */ /* 0x000fe20008000000 */
[----:B------:R-:W-:Y:S01]  /*1a30*/  UIADD3 UR5, UR5, 0x1, URZ ;  /* 0x0000000105057890 */ /* 0x000fe2000fffe03f */
[----:B------:R-:W-:Y:S01]  /*1a40*/  UMOV UR18, UR8 ;  /* 0x0000000800127c82 */ /* 0x000fe20008000000 */
[----:B------:R-:W-:Y:S01]  /*1a50*/  UMOV UR9, URZ ;  /* 0x0000003f00097c82 */ /* 0x000fe20008000000 */
[----:B------:R-:W-:Y:S01]  /*1a60*/  QGMMA.64x128x32.F32.E4M3.E4M3 R24, gdesc[UR16], R24 ;  /* 0x01e00000101879f3 */ /* 0x000fe20008700818 */
[----:B------:R-:W-:Y:S01]  /*1a70*/  UMOV UR18, 0xfffffffe ;  /* 0xfffffffe00127882 */ /* 0x000fe20000000000 */
[----:B------:R-:W-:Y:S01]  /*1a80*/  UMOV UR19, 0x7fffffdf ;  /* 0x7fffffdf00137882 */ /* 0x000fe20000000000 */
[----:B------:R-:W-:-:S02]  /*1a90*/  UISETP.NE.U32.AND UP0, UPT, UR5, 0x2, UPT ;  /* 0x000000020500788c */ /* 0x000fc4000bf05070 */
[----:B------:R-:W-:Y:S01]  /*1aa0*/  UIADD3.64 UR16, UR6, -UR18, URZ ;  /* 0x8000001206107297 */ /* 0x000fe2000fffe03f */
[----:B-1----:R-:W-:Y:S01]  /*1ab0*/  ISETP.LE.AND P0, PT, R2, UR14, PT ;  /* 0x0000000e02007c0c */ /* 0x002fe2000bf03270 */
[----:B------:R-:W-:Y:S02]  /*1ac0*/  UIADD3.64 UR18, UR8, -UR18, URZ ;  /* 0x8000001208127297 */ /* 0x000fe4000fffe03f */
[----:B------:R-:W-:Y:S02]  /*1ad0*/  USEL UR6, URZ, 0x1, UP0 ;  /* 0x000000013f067887 */ /* 0x000fe40008000000 */
[----:B------:R-:W-:Y:S02]  /*1ae0*/  USEL UR5, UR5, URZ, UP0 ;  /* 0x0000003f05057287 */ /* 0x000fe40008000000 */
[----:B------:R-:W-:-:S03]  /*1af0*/  ULOP3.LUT UR4, UR4, UR6, URZ, 0x3c, !UPT ;  /* 0x0000000604047292 */ /* 0x000fc6000f8e3c3f */
[----:B------:R-:W-:Y:S03]  /*1b00*/  QGMMA.64x128x32.F32.E4M3.E4M3 R24, gdesc[UR16], R24, gsb0 ;  /* 0x01e00000101879f3 */ /* 0x000fe60008000818 */
[----:B------:R-:W-:Y:S06]  /*1b10*/  @!P0 BRA `(.L_x_50) ;  /* 0xfffffffc00088947 */ /* 0x000fec000383ffff */
.L_x_48:
[----:B------:R-:W-:Y:S02]  /*1b20*/  WARPGROUP.DEPBAR.LE gsb0, 0x0 ;  /* 0x00008000000079c5 */ /* 0x000fe40000010000 */
[----:B----4-:R-:W-:Y:S01]  /*1b30*/  BAR.SYNC.DEFER_BLOCKING 0x0 ;  /* 0x0000000000007b1d */ /* 0x010fe20000010000 */
[C---:B-1---5:R-:W-:Y:S01]  /*1b40*/  IMAD.SHL.U32 R2, R0.reuse, 0x40, RZ ;  /* 0x0000004000027824 */ /* 0x062fe200078e00ff */
[C---:B------:R-:W-:Y:S01]  /*1b50*/  LOP3.LUT R3, R0.reuse, 0x1c, RZ, 0xc0, !PT ;  /* 0x0000001c00037812 */ /* 0x040fe200078ec0ff */
[----:B---3--:R-:W-:Y:S01]  /*1b60*/  IMAD.SHL.U32 R4, R0, 0x2, RZ ;  /* 0x0000000200047824 */ /* 0x008fe200078e00ff */
[----:B------:R-:W-:Y:S02]  /*1b70*/  ELECT P0, URZ, PT ;  /* 0x00000000003f782f */ /* 0x000fe40003800000 */
[----:B------:R-:W-:Y:S01]  /*1b80*/  F2FP.SATFINITE.E4M3.F32.PACK_AB_MERGE_C R24, R25, R24, RZ ;  /* 0x000000181918723e */ /* 0x000fe200048070ff */
[----:B------:R-:W-:Y:S01]  /*1b90*/  ULOP3.LUT UR21, UR21, 0x1, URZ, 0xc0, !UPT ;  /* 0x0000000115157892 */ /* 0x000fe2000f8ec03f */
[----:B------:R-:W-:Y:S01]  /*1ba0*/  LOP3.LUT R2, R2, 0x3800, RZ, 0xc0, !PT ;  /* 0x0000380002027812 */ /* 0x000fe200078ec0ff */
[----:B------:R-:W-:Y:S01]  /*1bb0*/  UMOV UR10, UR15 ;  /* 0x0000000f000a7c82 */ /* 0x000fe20008000000 */
[----:B------:R-:W-:Y:S01]  /*1bc0*/  LOP3.LUT R4, R4, 0x6, RZ, 0xc0, !PT ;  /* 0x0000000604047812 */ /* 0x000fe200078ec0ff */
[----:B--2---:R-:W-:Y:S01]  /*1bd0*/  ULEA UR9, UR21, UR11, 0x7 ;  /* 0x0000000b15097291 */ /* 0x004fe2000f8e383f */
[----:B------:R-:W-:Y:S01]  /*1be0*/  F2FP.SATFINITE.E4M3.F32.PACK_AB_MERGE_C R26, R27, R26, RZ ;  /* 0x0000001a1b1a723e */ /* 0x000fe200048070ff */
[----:B------:R-:W-:Y:S01]  /*1bf0*/  IMAD R2, R3, 0x20, R2 ;  /* 0x0000002003027824 */ /* 0x000fe200078e0202 */
[----:B------:R-:W-:Y:S01]  /*1c00*/  F2FP.SATFINITE.E4M3.F32.PACK_AB_MERGE_C R28, R29, R28, RZ ;  /* 0x0000001c1d1c723e */ /* 0x000fe200048070ff */
[----:B------:R-:W-:Y:S01]  /*1c10*/  IMAD R3, R3, 0x4, R4 ;  /* 0x0000000403037824 */ /* 0x000fe200078e0204 */
[----:B------:R-:W-:Y:S01]  /*1c20*/  F2FP.SATFINITE.E4M3.F32.PACK_AB_MERGE_C R30, R31, R30, RZ ;  /* 0x0000001e1f1e723e */ /* 0x000fe200048070ff */
[----:B------:R-:W-:Y:S01]  /*1c30*/  ULEA UR8, UR21, UR20, 0xd ;  /* 0x0000001415087291 */ /* 0x000fe2000f8e683f */
[----:B------:R-:W-:Y:S01]  /*1c40*/  F2FP.SATFINITE.E4M3.F32.PACK_AB_MERGE_C R32, R33, R32, RZ ;  /* 0x000000202120723e */ /* 0x000fe200048070ff */
[----:B------:R-:W-:Y:S01]  /*1c50*/  IMAD.IADD R3, R2, 0x1, R3 ;  /* 0x0000000102037824 */ /* 0x000fe200078e0203 */
[----:B------:R-:W-:-:S02]  /*1c60*/  F2FP.SATFINITE.E4M3.F32.PACK_AB_MERGE_C R34, R35, R34, RZ ;  /* 0x000000222322723e */ /* 0x000fc400048070ff */
[----:B------:R-:W-:Y:S02]  /*1c70*/  F2FP.SATFINITE.E4M3.F32.PACK_AB_MERGE_C R36, R37, R36, RZ ;  /* 0x000000242524723e */ /* 0x000fe400048070ff */
[----:B------:R-:W-:Y:S01]  /*1c80*/  F2FP.SATFINITE.E4M3.F32.PACK_AB_MERGE_C R38, R39, R38, RZ ;  /* 0x000000262726723e */ /* 0x000fe200048070ff */
[----:B------:R-:W1:Y:S02]  /*1c90*/  @!P2 SYNCS.CCTL.IV [UR20+0xa000] ;  /* 0x00a00000ff00a9b1 */ /* 0x000e640008000014 */
[----:B-1----:R-:W-:Y:S01]  /*1ca0*/  BAR.SYNC.DEFER_BLOCKING 0x0 ;  /* 0x0000000000007b1d */ /* 0x002fe20000010000 */
[----:B------:R-:W-:Y:S02]  /*1cb0*/  ISETP.LT.U32.AND P0, PT, R7, 0x40, P0 ;  /* 0x000000400700780c */ /* 0x000fe40000701070 */
[----:B------:R-:W-:Y:S02]  /*1cc0*/  LOP3.LUT R5, R3, 0x10, RZ, 0x3c, !PT ;  /* 0x0000001003057812 */ /* 0x000fe400078e3cff */
[----:B------:R-:W-:-:S02]  /*1cd0*/  F2FP.SATFINITE.E4M3.F32.PACK_AB_MERGE_C R40, R41, R40, RZ ;  /* 0x000000282928723e */ /* 0x000fc400048070ff */
[----:B------:R-:W-:Y:S02]  /*1ce0*/  F2FP.SATFINITE.E4M3.F32.PACK_AB_MERGE_C R42, R43, R42, RZ ;  /* 0x0000002a2b2a723e */ /* 0x000fe400048070ff */
[----:B------:R-:W-:Y:S02]  /*1cf0*/  F2FP.SATFINITE.E4M3.F32.PACK_AB_MERGE_C R44, R45, R44, RZ ;  /* 0x0000002c2d2c723e */ /* 0x000fe400048070ff */
[----:B------:R-:W-:Y:S02]  /*1d00*/  F2FP.SATFINITE.E4M3.F32.PACK_AB_MERGE_C R46, R47, R46, RZ ;  /* 0x0000002e2f2e723e */ /* 0x000fe400048070ff */
[----:B------:R-:W-:Y:S01]  /*1d10*/  LOP3.LUT R7, R3, 0x20, RZ, 0x3c, !PT ;  /* 0x0000002003077812 */ /* 0x000fe200078e3cff */
[----:B------:R-:W-:Y:S01]  /*1d20*/  VOTEU.ANY UP0, P0 ;  /* 0x00000000003f7886 */ /* 0x000fe20000000100 */
[----:B------:R-:W-:Y:S01]  /*1d30*/  F2FP.SATFINITE.E4M3.F32.PACK_AB_MERGE_C R48, R49, R48, RZ ;  /* 0x000000303130723e */ /* 0x000fe200048070ff */
[----:B------:R-:W-:Y:S01]  /*1d40*/  VOTEU.ANY UP1, P0 ;  /* 0x00000000003f7886 */ /* 0x000fe20000020100 */
[----:B------:R-:W-:-:S02]  /*1d50*/  F2FP.SATFINITE.E4M3.F32.PACK_AB_MERGE_C R50, R51, R50, RZ ;  /* 0x000000323332723e */ /* 0x000fc400048070ff */
[----:B------:R-:W-:Y:S01]  /*1d60*/  F2FP.SATFINITE.E4M3.F32.PACK_AB_MERGE_C R52, R53, R52, RZ ;  /* 0x000000343534723e */ /* 0x000fe200048070ff */
[----:B------:R-:W-:Y:S01]  /*1d70*/  @UP0 UMOV UR6, UR26 ;  /* 0x0000001a00060c82 */ /* 0x000fe20008000000 */
[----:B------:R-:W-:Y:S01]  /*1d80*/  F2FP.SATFINITE.E4M3.F32.PACK_AB_MERGE_C R54, R55, R54, RZ ;  /* 0x000000363736723e */ /* 0x000fe200048070ff */
[----:B------:R-:W-:Y:S01]  /*1d90*/  @UP0 UMOV UR7, UR27 ;  /* 0x0000001b00070c82 */ /* 0x000fe20008000000 */
[----:B------:R-:W-:Y:S01]  /*1da0*/  LOP3.LUT R9, R3, 0x30, RZ, 0x3c, !PT ;  /* 0x0000003003097812 */ /* 0x000fe200078e3cff */
[----:B------:R-:W1:Y:S02]  /*1db0*/  @!P2 SYNCS.CCTL.IV [UR20+0xa008] ;  /* 0x00a00800ff00a9b1 */ /* 0x000e640008000014 */
[----:B-1----:R-:W-:Y:S01]  /*1dc0*/  STS.U16 [R3+UR20], R24 ;  /* 0x0000001803007988 */ /* 0x002fe20008000414 */
[----:B------:R-:W-:Y:S02]  /*1dd0*/  F2FP.SATFINITE.E4M3.F32.PACK_AB_MERGE_C R56, R57, R56, RZ ;  /* 0x000000383938723e */ /* 0x000fe400048070ff */
[----:B------:R-:W-:Y:S01]  /*1de0*/  F2FP.SATFINITE.E4M3.F32.PACK_AB_MERGE_C R58, R59, R58, RZ ;  /* 0x0000003a3b3a723e */ /* 0x000fe200048070ff */
[----:B------:R-:W-:Y:S01]  /*1df0*/  STS.U16 [R3+UR20+0x400], R26 ;  /* 0x0004001a03007988 */ /* 0x000fe20008000414 */
[----:B------:R-:W-:-:S02]  /*1e00*/  F2FP.SATFINITE.E4M3.F32.PACK_AB_MERGE_C R60, R61, R60, RZ ;  /* 0x0000003c3d3c723e */ /* 0x000fc400048070ff */
[----:B------:R-:W-:Y:S01]  /*1e10*/  F2FP.SATFINITE.E4M3.F32.PACK_AB_MERGE_C R62, R63, R62, RZ ;  /* 0x0000003e3f3e723e */ /* 0x000fe200048070ff */
[----:B------:R-:W-:Y:S01]  /*1e20*/  STS.U16 [R3+UR20+0x8], R28 ;  /* 0x0000081c03007988 */ /* 0x000fe20008000414 */
[----:B------:R-:W-:Y:S02]  /*1e30*/  LOP3.LUT R11, R3, 0x40, RZ, 0x3c, !PT ;  /* 0x00000040030b7812 */ /* 0x000fe400078e3cff */
[----:B------:R-:W-:Y:S01]  /*1e40*/  F2FP.SATFINITE.E4M3.F32.PACK_AB_MERGE_C R64, R65, R64, RZ ;  /* 0x000000404140723e */ /* 0x000fe200048070ff */
[----:B------:R-:W-:Y:S01]  /*1e50*/  STS.U16 [R3+UR20+0x408], R30 ;  /* 0x0004081e03007988 */ /* 0x000fe20008000414 */
[----:B------:R-:W-:Y:S02]  /*1e60*/  F2FP.SATFINITE.E4M3.F32.PACK_AB_MERGE_C R66, R67, R66, RZ ;  /* 0x000000424342723e */ /* 0x000fe400048070ff */
[----:B------:R-:W-:Y:S01]  /*1e70*/  F2FP.SATFINITE.E4M3.F32.PACK_AB_MERGE_C R68, R69, R68, RZ ;  /* 0x000000444544723e */ /* 0x000fe200048070ff */
[----:B------:R-:W-:Y:S01]  /*1e80*/  STS.U16 [R5+UR20], R32 ;  /* 0x0000002005007988 */ /* 0x000fe20008000414 */
[----:B------:R-:W-:-:S02]  /*1e90*/  F2FP.SATFINITE.E4M3.F32.PACK_AB_MERGE_C R70, R71, R70, RZ ;  /* 0x000000464746723e */ /* 0x000fc400048070ff */
[----:B------:R-:W-:Y:S01]  /*1ea0*/  F2FP.SATFINITE.E4M3.F32.PACK_AB_MERGE_C R72, R73, R72, RZ ;  /* 0x000000484948723e */ /* 0x000fe200048070ff */
[----:B------:R-:W-:Y:S01]  /*1eb0*/  STS.U16 [R5+UR20+0x400], R34 ;  /* 0x0004002205007988 */ /* 0x000fe20008000414 */
[----:B------:R-:W-:Y:S02]  /*1ec0*/  F2FP.SATFINITE.E4M3.F32.PACK_AB_MERGE_C R74, R75, R74, RZ ;  /* 0x0000004a4b4a723e */ /* 0x000fe400048070ff */
[----:B------:R-:W-:Y:S01]  /*1ed0*/  F2FP.SATFINITE.E4M3.F32.PACK_AB_MERGE_C R76, R77, R76, RZ ;  /* 0x0000004c4d4c723e */ /* 0x000fe200048070ff */
[----:B------:R-:W-:Y:S01]  /*1ee0*/  STS.U16 [R5+UR20+0x8], R36 ;  /* 0x0000082405007988 */ /* 0x000fe20008000414 */
[----:B------:R-:W-:Y:S02]  /*1ef0*/  F2FP.SATFINITE.E4M3.F32.PACK_AB_MERGE_C R78, R79, R78, RZ ;  /* 0x0000004e4f4e723e */ /* 0x000fe400048070ff */
[----:B------:R-:W-:Y:S01]  /*1f00*/  F2FP.SATFINITE.E4M3.F32.PACK_AB_MERGE_C R80, R81, R80, RZ ;  /* 0x000000505150723e */ /* 0x000fe200048070ff */
[----:B------:R1:W-:Y:S01]  /*1f10*/  STS.U16 [R5+UR20+0x408], R38 ;  /* 0x0004082605007988 */ /* 0x0003e20008000414 */
[----:B------:R-:W-:-:S02]  /*1f20*/  F2FP.SATFINITE.E4M3.F32.PACK_AB_MERGE_C R82, R83, R82, RZ ;  /* 0x000000525352723e */ /* 0x000fc400048070ff */
[----:B------:R-:W-:Y:S01]  /*1f30*/  F2FP.SATFINITE.E4M3.F32.PACK_AB_MERGE_C R84, R85, R84, RZ ;  /* 0x000000545554723e */ /* 0x000fe200048070ff */
[----:B------:R-:W-:Y:S01]  /*1f40*/  STS.U16 [R7+UR20], R40 ;  /* 0x0000002807007988 */ /* 0x000fe20008000414 */
[----:B------:R-:W-:-:S03]  /*1f50*/  F2FP.SATFINITE.E4M3.F32.PACK_AB_MERGE_C R86, R87, R86, RZ ;  /* 0x000000565756723e */ /* 0x000fc600048070ff */
[----:B------:R-:W-:Y:S01]  /*1f60*/  STS.U16 [R7+UR20+0x400], R42 ;  /* 0x0004002a07007988 */ /* 0x000fe20008000414 */
[----:B-1----:R-:W-:-:S03]  /*1f70*/  LOP3.LUT R5, R3, 0x50, RZ, 0x3c, !PT ;  /* 0x0000005003057812 */ /* 0x002fc600078e3cff */
[----:B------:R-:W-:Y:S04]  /*1f80*/  STS.U16 [R7+UR20+0x8], R44 ;  /* 0x0000082c07007988 */ /* 0x000fe80008000414 */
[----:B------:R1:W-:Y:S04]  /*1f90*/  STS.U16 [R7+UR20+0x408], R46 ;  /* 0x0004082e07007988 */ /* 0x0003e80008000414 */
[----:B------:R-:W-:Y:S04]  /*1fa0*/  STS.U16 [R9+UR20], R48 ;  /* 0x0000003009007988 */ /* 0x000fe80008000414 */
[----:B------:R-:W-:Y:S01]  /*1fb0*/  STS.U16 [R9+UR20+0x400], R50 ;  /* 0x0004003209007988 */ /* 0x000fe20008000414 */
[----:B-1----:R-:W-:-:S02]  /*1fc0*/  LOP3.LUT R7, R3, 0x60, RZ, 0x3c, !PT ;  /* 0x0000006003077812 */ /* 0x002fc400078e3cff */
[----:B------:R-:W-:Y:S01]  /*1fd0*/  LOP3.LUT R3, R3, 0x70, RZ, 0x3c, !PT ;  /* 0x0000007003037812 */ /* 0x000fe200078e3cff */
[----:B------:R-:W-:Y:S04]  /*1fe0*/  STS.U16 [R9+UR20+0x8], R52 ;  /* 0x0000083409007988 */ /* 0x000fe80008000414 */
[----:B------:R-:W-:Y:S04]  /*1ff0*/  STS.U16 [R9+UR20+0x408], R54 ;  /* 0x0004083609007988 */ /* 0x000fe80008000414 */
[----:B------:R-:W-:Y:S04]  /*2000*/  STS.U16 [R11+UR20], R56 ;  /* 0x000000380b007988 */ /* 0x000fe80008000414 */
[----:B------:R-:W-:Y:S04]  /*2010*/  STS.U16 [R11+UR20+0x400], R58 ;  /* 0x0004003a0b007988 */ /* 0x000fe80008000414 */
        /* <DEDUP_REMOVED lines=13> */
[----:B------:R-:W-:Y:S01]  /*20f0*/  STS.U16 [R3+UR20+0x408], R86 ;  /* 0x0004085603007988 */ /* 0x000fe20008000414 */
[----:B------:R1:W-:Y:S06]  /*2100*/  MEMBAR.ALL.CTA ;  /* 0x0000000000007992 */ /* 0x0003ec0000008000 */
[----:B-1----:R-:W1:Y:S02]  /*2110*/  FENCE.VIEW.ASYNC.S ;  /* 0x00000000000073c6 */ /* 0x002e640000000000 */
[----:B-1----:R-:W-:Y:S06]  /*2120*/  BAR.SYNC.DEFER_BLOCKING 0x0 ;  /* 0x0000000000007b1d */ /* 0x002fec0000010000 */
[----:B------:R1:W-:Y:S01]  /*2130*/  @UP1 UTMASTG.2D [UR8], [UR6] ;  /* 0x00000008060013b5 */ /* 0x0003e20008008000 */
[----:B------:R0:W-:Y:S01]  /*2140*/  UTMACMDFLUSH ;  /* 0x00000000000079b7 */ /* 0x0001e20000000000 */
[----:B------:R-:W-:-:S04]  /*2150*/  DEPBAR.LE SB0, 0x0 ;  /* 0x000080000000791a */ /* 0x000fc80000000000 */
[----:B------:R-:W-:Y:S06]  /*2160*/  BAR.SYNC.DEFER_BLOCKING 0x0 ;  /* 0x0000000000007b1d */ /* 0x000fec0000010000 */
[----:B-1----:R-:W-:Y:S05]  /*2170*/  EXIT ;  /* 0x000000000000794d */ /* 0x002fea0003800000 */
.L_x_49:
[----:B------:R-:W1:Y:S02]  /*2180*/  SYNCS.PHASECHK.TRANS64.TRYWAIT P0, [UR18+0xa000], R2 ;  /* 0x00a00002ff0075a7 */ /* 0x000e640008000152 */
[----:B-1----:R-:W-:Y:S05]  /*2190*/  @!P0 BRA `(.L_x_49) ;  /* 0xfffffffc00f88947 */ /* 0x002fea000383ffff */
[----:B------:R-:W-:Y:S05]  /*21a0*/  BRA `(.L_x_51) ;  /* 0xfffffff400e87947 */ /* 0x000fea000383ffff */
.L_x_52:
[----:B------:R-:W-:-:S00]  /*21b0*/  BRA `(.L_x_52) ;  /* 0xfffffffc00fc7947 */ /* 0x000fc0000383ffff */
[----:B------:R-:W-:-:S00]  /*21c0*/  NOP ;  /* 0x0000000000007918 */ /* 0x000fc00000000000 */
        /* <DEDUP_REMOVED lines=11> */
.L_x_53:


//--------------------- .nv.shared.gluon_wgmma    --------------------------
	.section	.nv.shared.gluon_wgmma,"aw",@nobits
	.sectionflags	@""
	.align	16
	.zero		1024


//--------------------- .nv.shared.reserved.0     --------------------------
	.section	.nv.shared.reserved.0,"aw",@nobits
	.weak		__nv_reservedSMEM_offset_0_alias
	.size		__nv_reservedSMEM_offset_0_alias, 0, 0
	.other		__nv_reservedSMEM_offset_0_alias,@"STO_CUDA_RESERVED_SHARED STV_DEFAULT"
__nv_reservedSMEM_offset_0_alias:
	.zero		0


//--------------------- .nv.constant0.gluon_wgmma --------------------------
	.section	.nv.constant0.gluon_wgmma,"a",@progbits
	.sectionflags	@""
	.align	4
.nv.constant0.gluon_wgmma:
	.zero		608


//--------------------- SYMBOLS --------------------------

	.type		.nv.reservedSmem.offset0,@object
	.size		.nv.reservedSmem.offset0,0x4
